//
// Generated by NVIDIA NVVM Compiler
//
// Compiler Build ID: CL-36424714
// Cuda compilation tools, release 13.0, V13.0.88
// Based on NVVM 20.0.0
//

.version 9.0
.target sm_100
.address_size 64

	// .globl	_Z8disp_YUVPA192_A3_A300_hi
.extern .func  (.param .b32 func_retval0) vprintf
(
	.param .b64 vprintf_param_0,
	.param .b64 vprintf_param_1
)
;
.global .align 1 .b8 $str$1[2] = {10};
.global .align 1 .b8 $str$2[5] = {37, 51, 117, 32};

.visible .entry _Z8disp_YUVPA192_A3_A300_hi(
	.param .u64 .ptr .align 1 _Z8disp_YUVPA192_A3_A300_hi_param_0,
	.param .u32 _Z8disp_YUVPA192_A3_A300_hi_param_1
)
{
	.local .align 8 .b8 	__local_depot0[8];
	.reg .b64 	%SP;
	.reg .b64 	%SPL;
	.reg .pred 	%p<4>;
	.reg .b32 	%r<70>;
	.reg .b64 	%rd<24>;

	mov.u64 	%SPL, __local_depot0;
	cvta.local.u64 	%SP, %SPL;
	ld.param.u64 	%rd7, [_Z8disp_YUVPA192_A3_A300_hi_param_0];
	ld.param.u32 	%r8, [_Z8disp_YUVPA192_A3_A300_hi_param_1];
	cvta.to.global.u64 	%rd8, %rd7;
	add.u64 	%rd9, %SP, 0;
	add.u64 	%rd1, %SPL, 0;
	mov.u64 	%rd10, $str$1;
	cvta.global.u64 	%rd11, %rd10;
	{ // callseq 0, 0
	.param .b64 param0;
	st.param.b64 	[param0], %rd11;
	.param .b64 param1;
	st.param.b64 	[param1], 0;
	.param .b32 retval0;
	call.uni (retval0), 
	vprintf, 
	(
	param0, 
	param1
	);
	ld.param.b32 	%r9, [retval0];
	} // callseq 0
	{ // callseq 1, 0
	.param .b64 param0;
	st.param.b64 	[param0], %rd11;
	.param .b64 param1;
	st.param.b64 	[param1], 0;
	.param .b32 retval0;
	call.uni (retval0), 
	vprintf, 
	(
	param0, 
	param1
	);
	ld.param.b32 	%r11, [retval0];
	} // callseq 1
	mul.wide.s32 	%rd12, %r8, 300;
	add.s64 	%rd13, %rd12, %rd8;
	add.s64 	%rd2, %rd13, 7200;
	mov.b32 	%r67, 0;
	mov.u64 	%rd20, $str$2;
$L__BB0_1:
	cvta.global.u64 	%rd15, %rd10;
	{ // callseq 2, 0
	.param .b64 param0;
	st.param.b64 	[param0], %rd15;
	.param .b64 param1;
	st.param.b64 	[param1], 0;
	.param .b32 retval0;
	call.uni (retval0), 
	vprintf, 
	(
	param0, 
	param1
	);
	ld.param.b32 	%r14, [retval0];
	} // callseq 2
	cvt.u64.u32 	%rd16, %r67;
	add.s64 	%rd3, %rd2, %rd16;
	mov.b32 	%r68, 0;
$L__BB0_2:
	cvta.global.u64 	%rd18, %rd10;
	{ // callseq 3, 0
	.param .b64 param0;
	st.param.b64 	[param0], %rd18;
	.param .b64 param1;
	st.param.b64 	[param1], 0;
	.param .b32 retval0;
	call.uni (retval0), 
	vprintf, 
	(
	param0, 
	param1
	);
	ld.param.b32 	%r17, [retval0];
	} // callseq 3
	mul.wide.u32 	%rd19, %r68, 172800;
	add.s64 	%rd23, %rd3, %rd19;
	mov.b32 	%r69, 0;
$L__BB0_3:
	ld.global.u8 	%r19, [%rd23+-7200];
	st.local.u32 	[%rd1], %r19;
	cvta.global.u64 	%rd21, %rd20;
	{ // callseq 4, 0
	.param .b64 param0;
	st.param.b64 	[param0], %rd21;
	.param .b64 param1;
	st.param.b64 	[param1], %rd9;
	.param .b32 retval0;
	call.uni (retval0), 
	vprintf, 
	(
	param0, 
	param1
	);
	ld.param.b32 	%r20, [retval0];
	} // callseq 4
	ld.global.u8 	%r22, [%rd23+-6300];
	st.local.u32 	[%rd1], %r22;
	{ // callseq 5, 0
	.param .b64 param0;
	st.param.b64 	[param0], %rd21;
	.param .b64 param1;
	st.param.b64 	[param1], %rd9;
	.param .b32 retval0;
	call.uni (retval0), 
	vprintf, 
	(
	param0, 
	param1
	);
	ld.param.b32 	%r23, [retval0];
	} // callseq 5
	ld.global.u8 	%r25, [%rd23+-5400];
	st.local.u32 	[%rd1], %r25;
	{ // callseq 6, 0
	.param .b64 param0;
	st.param.b64 	[param0], %rd21;
	.param .b64 param1;
	st.param.b64 	[param1], %rd9;
	.param .b32 retval0;
	call.uni (retval0), 
	vprintf, 
	(
	param0, 
	param1
	);
	ld.param.b32 	%r26, [retval0];
	} // callseq 6
	ld.global.u8 	%r28, [%rd23+-4500];
	st.local.u32 	[%rd1], %r28;
	{ // callseq 7, 0
	.param .b64 param0;
	st.param.b64 	[param0], %rd21;
	.param .b64 param1;
	st.param.b64 	[param1], %rd9;
	.param .b32 retval0;
	call.uni (retval0), 
	vprintf, 
	(
	param0, 
	param1
	);
	ld.param.b32 	%r29, [retval0];
	} // callseq 7
	ld.global.u8 	%r31, [%rd23+-3600];
	st.local.u32 	[%rd1], %r31;
	{ // callseq 8, 0
	.param .b64 param0;
	st.param.b64 	[param0], %rd21;
	.param .b64 param1;
	st.param.b64 	[param1], %rd9;
	.param .b32 retval0;
	call.uni (retval0), 
	vprintf, 
	(
	param0, 
	param1
	);
	ld.param.b32 	%r32, [retval0];
	} // callseq 8
	ld.global.u8 	%r34, [%rd23+-2700];
	st.local.u32 	[%rd1], %r34;
	{ // callseq 9, 0
	.param .b64 param0;
	st.param.b64 	[param0], %rd21;
	.param .b64 param1;
	st.param.b64 	[param1], %rd9;
	.param .b32 retval0;
	call.uni (retval0), 
	vprintf, 
	(
	param0, 
	param1
	);
	ld.param.b32 	%r35, [retval0];
	} // callseq 9
	ld.global.u8 	%r37, [%rd23+-1800];
	st.local.u32 	[%rd1], %r37;
	{ // callseq 10, 0
	.param .b64 param0;
	st.param.b64 	[param0], %rd21;
	.param .b64 param1;
	st.param.b64 	[param1], %rd9;
	.param .b32 retval0;
	call.uni (retval0), 
	vprintf, 
	(
	param0, 
	param1
	);
	ld.param.b32 	%r38, [retval0];
	} // callseq 10
	ld.global.u8 	%r40, [%rd23+-900];
	st.local.u32 	[%rd1], %r40;
	{ // callseq 11, 0
	.param .b64 param0;
	st.param.b64 	[param0], %rd21;
	.param .b64 param1;
	st.param.b64 	[param1], %rd9;
	.param .b32 retval0;
	call.uni (retval0), 
	vprintf, 
	(
	param0, 
	param1
	);
	ld.param.b32 	%r41, [retval0];
	} // callseq 11
	ld.global.u8 	%r43, [%rd23];
	st.local.u32 	[%rd1], %r43;
	{ // callseq 12, 0
	.param .b64 param0;
	st.param.b64 	[param0], %rd21;
	.param .b64 param1;
	st.param.b64 	[param1], %rd9;
	.param .b32 retval0;
	call.uni (retval0), 
	vprintf, 
	(
	param0, 
	param1
	);
	ld.param.b32 	%r44, [retval0];
	} // callseq 12
	ld.global.u8 	%r46, [%rd23+900];
	st.local.u32 	[%rd1], %r46;
	{ // callseq 13, 0
	.param .b64 param0;
	st.param.b64 	[param0], %rd21;
	.param .b64 param1;
	st.param.b64 	[param1], %rd9;
	.param .b32 retval0;
	call.uni (retval0), 
	vprintf, 
	(
	param0, 
	param1
	);
	ld.param.b32 	%r47, [retval0];
	} // callseq 13
	ld.global.u8 	%r49, [%rd23+1800];
	st.local.u32 	[%rd1], %r49;
	{ // callseq 14, 0
	.param .b64 param0;
	st.param.b64 	[param0], %rd21;
	.param .b64 param1;
	st.param.b64 	[param1], %rd9;
	.param .b32 retval0;
	call.uni (retval0), 
	vprintf, 
	(
	param0, 
	param1
	);
	ld.param.b32 	%r50, [retval0];
	} // callseq 14
	ld.global.u8 	%r52, [%rd23+2700];
	st.local.u32 	[%rd1], %r52;
	{ // callseq 15, 0
	.param .b64 param0;
	st.param.b64 	[param0], %rd21;
	.param .b64 param1;
	st.param.b64 	[param1], %rd9;
	.param .b32 retval0;
	call.uni (retval0), 
	vprintf, 
	(
	param0, 
	param1
	);
	ld.param.b32 	%r53, [retval0];
	} // callseq 15
	ld.global.u8 	%r55, [%rd23+3600];
	st.local.u32 	[%rd1], %r55;
	{ // callseq 16, 0
	.param .b64 param0;
	st.param.b64 	[param0], %rd21;
	.param .b64 param1;
	st.param.b64 	[param1], %rd9;
	.param .b32 retval0;
	call.uni (retval0), 
	vprintf, 
	(
	param0, 
	param1
	);
	ld.param.b32 	%r56, [retval0];
	} // callseq 16
	ld.global.u8 	%r58, [%rd23+4500];
	st.local.u32 	[%rd1], %r58;
	{ // callseq 17, 0
	.param .b64 param0;
	st.param.b64 	[param0], %rd21;
	.param .b64 param1;
	st.param.b64 	[param1], %rd9;
	.param .b32 retval0;
	call.uni (retval0), 
	vprintf, 
	(
	param0, 
	param1
	);
	ld.param.b32 	%r59, [retval0];
	} // callseq 17
	ld.global.u8 	%r61, [%rd23+5400];
	st.local.u32 	[%rd1], %r61;
	{ // callseq 18, 0
	.param .b64 param0;
	st.param.b64 	[param0], %rd21;
	.param .b64 param1;
	st.param.b64 	[param1], %rd9;
	.param .b32 retval0;
	call.uni (retval0), 
	vprintf, 
	(
	param0, 
	param1
	);
	ld.param.b32 	%r62, [retval0];
	} // callseq 18
	ld.global.u8 	%r64, [%rd23+6300];
	st.local.u32 	[%rd1], %r64;
	{ // callseq 19, 0
	.param .b64 param0;
	st.param.b64 	[param0], %rd21;
	.param .b64 param1;
	st.param.b64 	[param1], %rd9;
	.param .b32 retval0;
	call.uni (retval0), 
	vprintf, 
	(
	param0, 
	param1
	);
	ld.param.b32 	%r65, [retval0];
	} // callseq 19
	add.s32 	%r69, %r69, 16;
	add.s64 	%rd23, %rd23, 14400;
	setp.ne.s32 	%p1, %r69, 192;
	@%p1 bra 	$L__BB0_3;
	add.s32 	%r68, %r68, 1;
	setp.ne.s32 	%p2, %r68, 160;
	@%p2 bra 	$L__BB0_2;
	add.s32 	%r67, %r67, 1;
	setp.ne.s32 	%p3, %r67, 300;
	@%p3 bra 	$L__BB0_1;
	ret;

}
	// .globl	_Z14process_pblockPhS_S_S_i
.visible .entry _Z14process_pblockPhS_S_S_i(
	.param .u64 .ptr .align 1 _Z14process_pblockPhS_S_S_i_param_0,
	.param .u64 .ptr .align 1 _Z14process_pblockPhS_S_S_i_param_1,
	.param .u64 .ptr .align 1 _Z14process_pblockPhS_S_S_i_param_2,
	.param .u64 .ptr .align 1 _Z14process_pblockPhS_S_S_i_param_3,
	.param .u32 _Z14process_pblockPhS_S_S_i_param_4
)
{
	.local .align 4 .b8 	__local_depot1[4356];
	.reg .b64 	%SP;
	.reg .b64 	%SPL;
	.reg .pred 	%p<77>;
	.reg .b16 	%rs<32>;
	.reg .b32 	%r<427>;
	.reg .b64 	%rd<36>;

	mov.u64 	%SPL, __local_depot1;
	ld.param.u64 	%rd8, [_Z14process_pblockPhS_S_S_i_param_0];
	ld.param.u64 	%rd7, [_Z14process_pblockPhS_S_S_i_param_2];
	ld.param.u32 	%r113, [_Z14process_pblockPhS_S_S_i_param_4];
	cvta.to.global.u64 	%rd1, %rd7;
	cvta.to.global.u64 	%rd2, %rd8;
	add.u64 	%rd3, %SPL, 0;
	mov.u32 	%r114, %ctaid.y;
	mov.u32 	%r115, %ntid.y;
	mov.u32 	%r116, %tid.y;
	mad.lo.s32 	%r1, %r114, %r115, %r116;
	mov.u32 	%r117, %ctaid.x;
	mov.u32 	%r118, %ntid.x;
	mov.u32 	%r119, %tid.x;
	mad.lo.s32 	%r2, %r117, %r118, %r119;
	mul.lo.s32 	%r3, %r2, 6;
	mul.lo.s32 	%r4, %r113, 30720;
	mad.lo.s32 	%r120, %r1, 960, %r3;
	add.s32 	%r5, %r120, %r4;
	setp.gt.u32 	%p1, %r1, 32;
	setp.gt.s32 	%p2, %r2, 32;
	or.pred  	%p3, %p1, %p2;
	@%p3 bra 	$L__BB1_27;
	setp.ne.s32 	%p4, %r113, 0;
	@%p4 bra 	$L__BB1_3;
	cvt.s64.s32 	%rd32, %r5;
	add.s64 	%rd33, %rd1, %rd32;
	mov.b16 	%rs31, 127;
	st.global.u8 	[%rd33], %rs31;
	st.global.u8 	[%rd33+1], %rs31;
	st.global.u8 	[%rd33+2], %rs31;
	st.global.u8 	[%rd33+3], %rs31;
	st.global.u8 	[%rd33+4], %rs31;
	st.global.u8 	[%rd33+5], %rs31;
	st.global.u8 	[%rd33+192], %rs31;
	st.global.u8 	[%rd33+193], %rs31;
	st.global.u8 	[%rd33+194], %rs31;
	st.global.u8 	[%rd33+195], %rs31;
	st.global.u8 	[%rd33+196], %rs31;
	st.global.u8 	[%rd33+197], %rs31;
	st.global.u8 	[%rd33+384], %rs31;
	st.global.u8 	[%rd33+385], %rs31;
	st.global.u8 	[%rd33+386], %rs31;
	st.global.u8 	[%rd33+387], %rs31;
	st.global.u8 	[%rd33+388], %rs31;
	st.global.u8 	[%rd33+389], %rs31;
	st.global.u8 	[%rd33+576], %rs31;
	st.global.u8 	[%rd33+577], %rs31;
	st.global.u8 	[%rd33+578], %rs31;
	st.global.u8 	[%rd33+579], %rs31;
	st.global.u8 	[%rd33+580], %rs31;
	st.global.u8 	[%rd33+581], %rs31;
	st.global.u8 	[%rd33+768], %rs31;
	st.global.u8 	[%rd33+769], %rs31;
	st.global.u8 	[%rd33+770], %rs31;
	st.global.u8 	[%rd33+771], %rs31;
	st.global.u8 	[%rd33+772], %rs31;
	st.global.u8 	[%rd33+773], %rs31;
	bra.uni 	$L__BB1_27;
$L__BB1_3:
	mul.lo.s32 	%r123, %r1, 5;
	setp.lt.u32 	%p5, %r1, 4;
	add.s32 	%r124, %r123, -16;
	selp.b32 	%r6, 0, %r124, %p5;
	setp.lt.s32 	%p6, %r2, 3;
	add.s32 	%r125, %r3, -16;
	selp.b32 	%r7, 0, %r125, %p6;
	setp.gt.u32 	%p7, %r1, 28;
	add.s32 	%r126, %r123, 16;
	selp.b32 	%r8, 159, %r126, %p7;
	setp.gt.s32 	%p8, %r2, 29;
	add.s32 	%r127, %r3, 16;
	selp.b32 	%r9, 191, %r127, %p8;
	setp.gt.s32 	%p9, %r6, %r8;
	mov.b32 	%r425, 0;
	@%p9 bra 	$L__BB1_26;
	cvt.s64.s32 	%rd10, %r5;
	add.s64 	%rd11, %rd2, %rd10;
	mov.u32 	%r389, %r6;
$L__BB1_5:
	setp.lt.s32 	%p10, %r9, %r7;
	@%p10 bra 	$L__BB1_8;
	ld.global.u8 	%r11, [%rd11];
	ld.global.u8 	%r35, [%rd11+768];
	ld.global.u8 	%r12, [%rd11+1];
	ld.global.u8 	%r13, [%rd11+2];
	ld.global.u8 	%r14, [%rd11+3];
	ld.global.u8 	%r15, [%rd11+4];
	ld.global.u8 	%r16, [%rd11+5];
	ld.global.u8 	%r17, [%rd11+192];
	ld.global.u8 	%r18, [%rd11+193];
	ld.global.u8 	%r19, [%rd11+194];
	ld.global.u8 	%r20, [%rd11+195];
	ld.global.u8 	%r21, [%rd11+196];
	ld.global.u8 	%r22, [%rd11+197];
	ld.global.u8 	%r23, [%rd11+384];
	ld.global.u8 	%r24, [%rd11+385];
	ld.global.u8 	%r25, [%rd11+386];
	ld.global.u8 	%r26, [%rd11+387];
	ld.global.u8 	%r27, [%rd11+388];
	ld.global.u8 	%r28, [%rd11+389];
	ld.global.u8 	%r29, [%rd11+576];
	ld.global.u8 	%r30, [%rd11+577];
	ld.global.u8 	%r31, [%rd11+578];
	ld.global.u8 	%r32, [%rd11+579];
	ld.global.u8 	%r33, [%rd11+580];
	ld.global.u8 	%r34, [%rd11+581];
	ld.global.u8 	%r36, [%rd11+769];
	ld.global.u8 	%r37, [%rd11+770];
	ld.global.u8 	%r38, [%rd11+771];
	ld.global.u8 	%r39, [%rd11+772];
	ld.global.u8 	%r40, [%rd11+773];
	mov.u32 	%r390, %r7;
$L__BB1_7:
	mad.lo.s32 	%r128, %r389, 192, %r4;
	add.s32 	%r129, %r128, %r390;
	add.s32 	%r130, %r129, -30720;
	cvt.s64.s32 	%rd12, %r130;
	add.s64 	%rd13, %rd2, %rd12;
	ld.global.u8 	%r131, [%rd13];
	sub.s32 	%r132, %r11, %r131;
	abs.s32 	%r133, %r132;
	ld.global.u8 	%r134, [%rd13+1];
	sub.s32 	%r135, %r12, %r134;
	abs.s32 	%r136, %r135;
	add.s32 	%r137, %r136, %r133;
	ld.global.u8 	%r138, [%rd13+2];
	sub.s32 	%r139, %r13, %r138;
	abs.s32 	%r140, %r139;
	add.s32 	%r141, %r140, %r137;
	ld.global.u8 	%r142, [%rd13+3];
	sub.s32 	%r143, %r14, %r142;
	abs.s32 	%r144, %r143;
	add.s32 	%r145, %r144, %r141;
	ld.global.u8 	%r146, [%rd13+4];
	sub.s32 	%r147, %r15, %r146;
	abs.s32 	%r148, %r147;
	add.s32 	%r149, %r148, %r145;
	ld.global.u8 	%r150, [%rd13+5];
	sub.s32 	%r151, %r16, %r150;
	abs.s32 	%r152, %r151;
	add.s32 	%r153, %r152, %r149;
	ld.global.u8 	%r154, [%rd13+192];
	sub.s32 	%r155, %r17, %r154;
	abs.s32 	%r156, %r155;
	add.s32 	%r157, %r156, %r153;
	ld.global.u8 	%r158, [%rd13+193];
	sub.s32 	%r159, %r18, %r158;
	abs.s32 	%r160, %r159;
	add.s32 	%r161, %r160, %r157;
	ld.global.u8 	%r162, [%rd13+194];
	sub.s32 	%r163, %r19, %r162;
	abs.s32 	%r164, %r163;
	add.s32 	%r165, %r164, %r161;
	ld.global.u8 	%r166, [%rd13+195];
	sub.s32 	%r167, %r20, %r166;
	abs.s32 	%r168, %r167;
	add.s32 	%r169, %r168, %r165;
	ld.global.u8 	%r170, [%rd13+196];
	sub.s32 	%r171, %r21, %r170;
	abs.s32 	%r172, %r171;
	add.s32 	%r173, %r172, %r169;
	ld.global.u8 	%r174, [%rd13+197];
	sub.s32 	%r175, %r22, %r174;
	abs.s32 	%r176, %r175;
	add.s32 	%r177, %r176, %r173;
	ld.global.u8 	%r178, [%rd13+384];
	sub.s32 	%r179, %r23, %r178;
	abs.s32 	%r180, %r179;
	add.s32 	%r181, %r180, %r177;
	ld.global.u8 	%r182, [%rd13+385];
	sub.s32 	%r183, %r24, %r182;
	abs.s32 	%r184, %r183;
	add.s32 	%r185, %r184, %r181;
	ld.global.u8 	%r186, [%rd13+386];
	sub.s32 	%r187, %r25, %r186;
	abs.s32 	%r188, %r187;
	add.s32 	%r189, %r188, %r185;
	ld.global.u8 	%r190, [%rd13+387];
	sub.s32 	%r191, %r26, %r190;
	abs.s32 	%r192, %r191;
	add.s32 	%r193, %r192, %r189;
	ld.global.u8 	%r194, [%rd13+388];
	sub.s32 	%r195, %r27, %r194;
	abs.s32 	%r196, %r195;
	add.s32 	%r197, %r196, %r193;
	ld.global.u8 	%r198, [%rd13+389];
	sub.s32 	%r199, %r28, %r198;
	abs.s32 	%r200, %r199;
	add.s32 	%r201, %r200, %r197;
	ld.global.u8 	%r202, [%rd13+576];
	sub.s32 	%r203, %r29, %r202;
	abs.s32 	%r204, %r203;
	add.s32 	%r205, %r204, %r201;
	ld.global.u8 	%r206, [%rd13+577];
	sub.s32 	%r207, %r30, %r206;
	abs.s32 	%r208, %r207;
	add.s32 	%r209, %r208, %r205;
	ld.global.u8 	%r210, [%rd13+578];
	sub.s32 	%r211, %r31, %r210;
	abs.s32 	%r212, %r211;
	add.s32 	%r213, %r212, %r209;
	ld.global.u8 	%r214, [%rd13+579];
	sub.s32 	%r215, %r32, %r214;
	abs.s32 	%r216, %r215;
	add.s32 	%r217, %r216, %r213;
	ld.global.u8 	%r218, [%rd13+580];
	sub.s32 	%r219, %r33, %r218;
	abs.s32 	%r220, %r219;
	add.s32 	%r221, %r220, %r217;
	ld.global.u8 	%r222, [%rd13+581];
	sub.s32 	%r223, %r34, %r222;
	abs.s32 	%r224, %r223;
	add.s32 	%r225, %r224, %r221;
	ld.global.u8 	%r226, [%rd13+768];
	sub.s32 	%r227, %r35, %r226;
	abs.s32 	%r228, %r227;
	add.s32 	%r229, %r228, %r225;
	ld.global.u8 	%r230, [%rd13+769];
	sub.s32 	%r231, %r36, %r230;
	abs.s32 	%r232, %r231;
	add.s32 	%r233, %r232, %r229;
	ld.global.u8 	%r234, [%rd13+770];
	sub.s32 	%r235, %r37, %r234;
	abs.s32 	%r236, %r235;
	add.s32 	%r237, %r236, %r233;
	ld.global.u8 	%r238, [%rd13+771];
	sub.s32 	%r239, %r38, %r238;
	abs.s32 	%r240, %r239;
	add.s32 	%r241, %r240, %r237;
	ld.global.u8 	%r242, [%rd13+772];
	sub.s32 	%r243, %r39, %r242;
	abs.s32 	%r244, %r243;
	add.s32 	%r245, %r244, %r241;
	ld.global.u8 	%r246, [%rd13+773];
	sub.s32 	%r247, %r40, %r246;
	abs.s32 	%r248, %r247;
	add.s32 	%r249, %r248, %r245;
	sub.s32 	%r250, %r390, %r7;
	sub.s32 	%r251, %r389, %r6;
	mul.wide.s32 	%rd14, %r251, 132;
	add.s64 	%rd15, %rd3, %rd14;
	mul.wide.s32 	%rd16, %r250, 4;
	add.s64 	%rd17, %rd15, %rd16;
	st.local.u32 	[%rd17], %r249;
	add.s32 	%r49, %r390, 1;
	setp.ne.s32 	%p11, %r390, %r9;
	mov.u32 	%r390, %r49;
	@%p11 bra 	$L__BB1_7;
$L__BB1_8:
	add.s32 	%r50, %r389, 1;
	setp.eq.s32 	%p12, %r389, %r8;
	mov.u32 	%r389, %r50;
	@%p12 bra 	$L__BB1_9;
	bra.uni 	$L__BB1_5;
$L__BB1_9:
	sub.s32 	%r41, %r9, %r7;
	add.s32 	%r254, %r41, 1;
	and.b32  	%r42, %r254, 15;
	add.s32 	%r43, %r42, -1;
	and.b32  	%r44, %r254, 7;
	add.s32 	%r45, %r44, -1;
	and.b32  	%r46, %r254, 3;
	and.b32  	%r255, %r254, -16;
	neg.s32 	%r47, %r255;
	mov.b32 	%r422, 147483647;
	mov.u32 	%r391, %r6;
$L__BB1_10:
	mov.u32 	%r51, %r391;
	setp.lt.s32 	%p13, %r9, %r7;
	@%p13 bra 	$L__BB1_24;
	setp.lt.u32 	%p14, %r41, 15;
	sub.s32 	%r257, %r51, %r6;
	mul.wide.s32 	%rd18, %r257, 132;
	add.s64 	%rd4, %rd3, %rd18;
	mov.u32 	%r404, %r7;
	@%p14 bra 	$L__BB1_14;
	mov.b32 	%r400, 0;
	mov.u32 	%r395, %r47;
	mov.u32 	%r404, %r7;
$L__BB1_13:
	.pragma "nounroll";
	mul.wide.s32 	%rd19, %r400, 4;
	add.s64 	%rd20, %rd4, %rd19;
	ld.local.u32 	%r259, [%rd20];
	setp.lt.u32 	%p15, %r259, %r422;
	min.u32 	%r260, %r259, %r422;
	selp.b32 	%r261, %r404, %r424, %p15;
	ld.local.u32 	%r262, [%rd20+4];
	setp.lt.u32 	%p16, %r262, %r260;
	min.u32 	%r263, %r262, %r260;
	or.pred  	%p17, %p15, %p16;
	add.s32 	%r264, %r404, 1;
	selp.b32 	%r265, %r264, %r261, %p16;
	ld.local.u32 	%r266, [%rd20+8];
	setp.lt.u32 	%p19, %r266, %r263;
	min.u32 	%r267, %r266, %r263;
	add.s32 	%r268, %r404, 2;
	selp.b32 	%r269, %r268, %r265, %p19;
	ld.local.u32 	%r270, [%rd20+12];
	setp.lt.u32 	%p20, %r270, %r267;
	min.u32 	%r271, %r270, %r267;
	or.pred  	%p21, %p19, %p20;
	add.s32 	%r272, %r404, 3;
	selp.b32 	%r273, %r272, %r269, %p20;
	ld.local.u32 	%r274, [%rd20+16];
	setp.lt.u32 	%p23, %r274, %r271;
	min.u32 	%r275, %r274, %r271;
	add.s32 	%r276, %r404, 4;
	selp.b32 	%r277, %r276, %r273, %p23;
	ld.local.u32 	%r278, [%rd20+20];
	setp.lt.u32 	%p24, %r278, %r275;
	min.u32 	%r279, %r278, %r275;
	or.pred  	%p25, %p23, %p24;
	add.s32 	%r280, %r404, 5;
	selp.b32 	%r281, %r280, %r277, %p24;
	ld.local.u32 	%r282, [%rd20+24];
	setp.lt.u32 	%p27, %r282, %r279;
	min.u32 	%r283, %r282, %r279;
	add.s32 	%r284, %r404, 6;
	selp.b32 	%r285, %r284, %r281, %p27;
	ld.local.u32 	%r286, [%rd20+28];
	setp.lt.u32 	%p28, %r286, %r283;
	min.u32 	%r287, %r286, %r283;
	or.pred  	%p29, %p27, %p28;
	add.s32 	%r288, %r404, 7;
	selp.b32 	%r289, %r288, %r285, %p28;
	ld.local.u32 	%r290, [%rd20+32];
	setp.lt.u32 	%p31, %r290, %r287;
	min.u32 	%r291, %r290, %r287;
	add.s32 	%r292, %r404, 8;
	selp.b32 	%r293, %r292, %r289, %p31;
	ld.local.u32 	%r294, [%rd20+36];
	setp.lt.u32 	%p32, %r294, %r291;
	min.u32 	%r295, %r294, %r291;
	or.pred  	%p33, %p31, %p32;
	add.s32 	%r296, %r404, 9;
	selp.b32 	%r297, %r296, %r293, %p32;
	ld.local.u32 	%r298, [%rd20+40];
	setp.lt.u32 	%p35, %r298, %r295;
	min.u32 	%r299, %r298, %r295;
	add.s32 	%r300, %r404, 10;
	selp.b32 	%r301, %r300, %r297, %p35;
	ld.local.u32 	%r302, [%rd20+44];
	setp.lt.u32 	%p36, %r302, %r299;
	min.u32 	%r303, %r302, %r299;
	or.pred  	%p37, %p35, %p36;
	add.s32 	%r304, %r404, 11;
	selp.b32 	%r305, %r304, %r301, %p36;
	ld.local.u32 	%r306, [%rd20+48];
	setp.lt.u32 	%p39, %r306, %r303;
	min.u32 	%r307, %r306, %r303;
	add.s32 	%r308, %r404, 12;
	selp.b32 	%r309, %r308, %r305, %p39;
	ld.local.u32 	%r310, [%rd20+52];
	setp.lt.u32 	%p40, %r310, %r307;
	min.u32 	%r311, %r310, %r307;
	or.pred  	%p41, %p39, %p40;
	add.s32 	%r312, %r404, 13;
	selp.b32 	%r313, %r312, %r309, %p40;
	ld.local.u32 	%r314, [%rd20+56];
	setp.lt.u32 	%p43, %r314, %r311;
	min.u32 	%r315, %r314, %r311;
	add.s32 	%r316, %r404, 14;
	selp.b32 	%r317, %r316, %r313, %p43;
	ld.local.u32 	%r318, [%rd20+60];
	setp.lt.u32 	%p44, %r318, %r315;
	min.u32 	%r422, %r318, %r315;
	selp.b32 	%r319, %r51, %r423, %p17;
	selp.b32 	%r320, %r51, %r319, %p21;
	selp.b32 	%r321, %r51, %r320, %p25;
	selp.b32 	%r322, %r51, %r321, %p29;
	selp.b32 	%r323, %r51, %r322, %p33;
	selp.b32 	%r324, %r51, %r323, %p37;
	selp.b32 	%r325, %r51, %r324, %p41;
	selp.b32 	%r326, %r51, %r325, %p44;
	selp.b32 	%r423, %r51, %r326, %p43;
	add.s32 	%r327, %r404, 15;
	selp.b32 	%r424, %r327, %r317, %p44;
	add.s32 	%r404, %r404, 16;
	add.s32 	%r400, %r400, 16;
	add.s32 	%r395, %r395, 16;
	setp.ne.s32 	%p45, %r395, 0;
	@%p45 bra 	$L__BB1_13;
$L__BB1_14:
	setp.eq.s32 	%p46, %r42, 0;
	@%p46 bra 	$L__BB1_24;
	setp.lt.u32 	%p47, %r43, 7;
	@%p47 bra 	$L__BB1_17;
	sub.s32 	%r329, %r404, %r7;
	mul.wide.s32 	%rd21, %r329, 4;
	add.s64 	%rd22, %rd4, %rd21;
	ld.local.u32 	%r330, [%rd22];
	setp.lt.u32 	%p48, %r330, %r422;
	min.u32 	%r331, %r330, %r422;
	selp.b32 	%r332, %r404, %r424, %p48;
	add.s32 	%r333, %r404, 1;
	ld.local.u32 	%r334, [%rd22+4];
	setp.lt.u32 	%p49, %r334, %r331;
	min.u32 	%r335, %r334, %r331;
	or.pred  	%p50, %p48, %p49;
	selp.b32 	%r336, %r333, %r332, %p49;
	add.s32 	%r337, %r404, 2;
	ld.local.u32 	%r338, [%rd22+8];
	setp.lt.u32 	%p52, %r338, %r335;
	min.u32 	%r339, %r338, %r335;
	selp.b32 	%r340, %r337, %r336, %p52;
	add.s32 	%r341, %r404, 3;
	ld.local.u32 	%r342, [%rd22+12];
	setp.lt.u32 	%p53, %r342, %r339;
	min.u32 	%r343, %r342, %r339;
	or.pred  	%p54, %p52, %p53;
	selp.b32 	%r344, %r341, %r340, %p53;
	add.s32 	%r345, %r404, 4;
	ld.local.u32 	%r346, [%rd22+16];
	setp.lt.u32 	%p56, %r346, %r343;
	min.u32 	%r347, %r346, %r343;
	selp.b32 	%r348, %r345, %r344, %p56;
	add.s32 	%r349, %r404, 5;
	ld.local.u32 	%r350, [%rd22+20];
	setp.lt.u32 	%p57, %r350, %r347;
	min.u32 	%r351, %r350, %r347;
	or.pred  	%p58, %p56, %p57;
	selp.b32 	%r352, %r349, %r348, %p57;
	add.s32 	%r353, %r404, 6;
	ld.local.u32 	%r354, [%rd22+24];
	setp.lt.u32 	%p60, %r354, %r351;
	min.u32 	%r355, %r354, %r351;
	selp.b32 	%r356, %r353, %r352, %p60;
	add.s32 	%r357, %r404, 7;
	ld.local.u32 	%r358, [%rd22+28];
	setp.lt.u32 	%p61, %r358, %r355;
	min.u32 	%r422, %r358, %r355;
	selp.b32 	%r359, %r51, %r423, %p50;
	selp.b32 	%r360, %r51, %r359, %p54;
	selp.b32 	%r361, %r51, %r360, %p58;
	selp.b32 	%r362, %r51, %r361, %p61;
	selp.b32 	%r423, %r51, %r362, %p60;
	selp.b32 	%r424, %r357, %r356, %p61;
	add.s32 	%r404, %r404, 8;
$L__BB1_17:
	setp.eq.s32 	%p62, %r44, 0;
	@%p62 bra 	$L__BB1_24;
	setp.lt.u32 	%p63, %r45, 3;
	@%p63 bra 	$L__BB1_20;
	sub.s32 	%r364, %r404, %r7;
	mul.wide.s32 	%rd23, %r364, 4;
	add.s64 	%rd24, %rd4, %rd23;
	ld.local.u32 	%r365, [%rd24];
	setp.lt.u32 	%p64, %r365, %r422;
	min.u32 	%r366, %r365, %r422;
	selp.b32 	%r367, %r404, %r424, %p64;
	add.s32 	%r368, %r404, 1;
	ld.local.u32 	%r369, [%rd24+4];
	setp.lt.u32 	%p65, %r369, %r366;
	min.u32 	%r370, %r369, %r366;
	or.pred  	%p66, %p64, %p65;
	selp.b32 	%r371, %r368, %r367, %p65;
	add.s32 	%r372, %r404, 2;
	ld.local.u32 	%r373, [%rd24+8];
	setp.lt.u32 	%p68, %r373, %r370;
	min.u32 	%r374, %r373, %r370;
	selp.b32 	%r375, %r372, %r371, %p68;
	add.s32 	%r376, %r404, 3;
	ld.local.u32 	%r377, [%rd24+12];
	setp.lt.u32 	%p69, %r377, %r374;
	min.u32 	%r422, %r377, %r374;
	selp.b32 	%r378, %r51, %r423, %p66;
	selp.b32 	%r379, %r51, %r378, %p69;
	selp.b32 	%r423, %r51, %r379, %p68;
	selp.b32 	%r424, %r376, %r375, %p69;
	add.s32 	%r404, %r404, 4;
$L__BB1_20:
	setp.eq.s32 	%p70, %r46, 0;
	@%p70 bra 	$L__BB1_24;
	setp.eq.s32 	%p71, %r46, 1;
	sub.s32 	%r380, %r404, %r7;
	mul.wide.s32 	%rd25, %r380, 4;
	add.s64 	%rd5, %rd4, %rd25;
	ld.local.u32 	%r381, [%rd5];
	setp.lt.u32 	%p72, %r381, %r422;
	min.u32 	%r422, %r381, %r422;
	selp.b32 	%r423, %r51, %r423, %p72;
	selp.b32 	%r424, %r404, %r424, %p72;
	@%p71 bra 	$L__BB1_24;
	setp.eq.s32 	%p73, %r46, 2;
	add.s32 	%r382, %r404, 1;
	ld.local.u32 	%r383, [%rd5+4];
	setp.lt.u32 	%p74, %r383, %r422;
	min.u32 	%r422, %r383, %r422;
	selp.b32 	%r423, %r51, %r423, %p74;
	selp.b32 	%r424, %r382, %r424, %p74;
	@%p73 bra 	$L__BB1_24;
	add.s32 	%r384, %r404, 2;
	ld.local.u32 	%r385, [%rd5+8];
	setp.lt.u32 	%p75, %r385, %r422;
	min.u32 	%r422, %r385, %r422;
	selp.b32 	%r423, %r51, %r423, %p75;
	selp.b32 	%r424, %r384, %r424, %p75;
$L__BB1_24:
	add.s32 	%r391, %r51, 1;
	setp.ne.s32 	%p76, %r51, %r8;
	@%p76 bra 	$L__BB1_10;
	mul.lo.s32 	%r425, %r423, 192;
$L__BB1_26:
	ld.param.u64 	%rd35, [_Z14process_pblockPhS_S_S_i_param_2];
	ld.param.u64 	%rd34, [_Z14process_pblockPhS_S_S_i_param_1];
	add.s32 	%r386, %r4, %r425;
	add.s32 	%r387, %r386, %r424;
	add.s32 	%r388, %r387, -30720;
	cvt.s64.s32 	%rd26, %r388;
	cvta.to.global.u64 	%rd27, %rd34;
	add.s64 	%rd28, %rd27, %rd26;
	ld.global.u8 	%rs1, [%rd28];
	cvt.s64.s32 	%rd29, %r5;
	cvta.to.global.u64 	%rd30, %rd35;
	add.s64 	%rd31, %rd30, %rd29;
	st.global.u8 	[%rd31], %rs1;
	ld.global.u8 	%rs2, [%rd28+1];
	st.global.u8 	[%rd31+1], %rs2;
	ld.global.u8 	%rs3, [%rd28+2];
	st.global.u8 	[%rd31+2], %rs3;
	ld.global.u8 	%rs4, [%rd28+3];
	st.global.u8 	[%rd31+3], %rs4;
	ld.global.u8 	%rs5, [%rd28+4];
	st.global.u8 	[%rd31+4], %rs5;
	ld.global.u8 	%rs6, [%rd28+5];
	st.global.u8 	[%rd31+5], %rs6;
	ld.global.u8 	%rs7, [%rd28+192];
	st.global.u8 	[%rd31+192], %rs7;
	ld.global.u8 	%rs8, [%rd28+193];
	st.global.u8 	[%rd31+193], %rs8;
	ld.global.u8 	%rs9, [%rd28+194];
	st.global.u8 	[%rd31+194], %rs9;
	ld.global.u8 	%rs10, [%rd28+195];
	st.global.u8 	[%rd31+195], %rs10;
	ld.global.u8 	%rs11, [%rd28+196];
	st.global.u8 	[%rd31+196], %rs11;
	ld.global.u8 	%rs12, [%rd28+197];
	st.global.u8 	[%rd31+197], %rs12;
	ld.global.u8 	%rs13, [%rd28+384];
	st.global.u8 	[%rd31+384], %rs13;
	ld.global.u8 	%rs14, [%rd28+385];
	st.global.u8 	[%rd31+385], %rs14;
	ld.global.u8 	%rs15, [%rd28+386];
	st.global.u8 	[%rd31+386], %rs15;
	ld.global.u8 	%rs16, [%rd28+387];
	st.global.u8 	[%rd31+387], %rs16;
	ld.global.u8 	%rs17, [%rd28+388];
	st.global.u8 	[%rd31+388], %rs17;
	ld.global.u8 	%rs18, [%rd28+389];
	st.global.u8 	[%rd31+389], %rs18;
	ld.global.u8 	%rs19, [%rd28+576];
	st.global.u8 	[%rd31+576], %rs19;
	ld.global.u8 	%rs20, [%rd28+577];
	st.global.u8 	[%rd31+577], %rs20;
	ld.global.u8 	%rs21, [%rd28+578];
	st.global.u8 	[%rd31+578], %rs21;
	ld.global.u8 	%rs22, [%rd28+579];
	st.global.u8 	[%rd31+579], %rs22;
	ld.global.u8 	%rs23, [%rd28+580];
	st.global.u8 	[%rd31+580], %rs23;
	ld.global.u8 	%rs24, [%rd28+581];
	st.global.u8 	[%rd31+581], %rs24;
	ld.global.u8 	%rs25, [%rd28+768];
	st.global.u8 	[%rd31+768], %rs25;
	ld.global.u8 	%rs26, [%rd28+769];
	st.global.u8 	[%rd31+769], %rs26;
	ld.global.u8 	%rs27, [%rd28+770];
	st.global.u8 	[%rd31+770], %rs27;
	ld.global.u8 	%rs28, [%rd28+771];
	st.global.u8 	[%rd31+771], %rs28;
	ld.global.u8 	%rs29, [%rd28+772];
	st.global.u8 	[%rd31+772], %rs29;
	ld.global.u8 	%rs30, [%rd28+773];
	st.global.u8 	[%rd31+773], %rs30;
$L__BB1_27:
	ret;

}


// ===== COMPILED SASS (sm_100) =====

	.target	sm_100

	.elftype	@"ET_EXEC"


//--------------------- .note.nv.tkinfo           --------------------------
	.section	.note.nv.tkinfo,"",@"SHT_NOTE"
	.sectionflags	@"SHF_NOTE_NV_TKINFO"
	.tkinfo
        /*0018*/ 	.word	0x00000002
        /*0030*/ 	.string	""
        /*0030*/ 	.string	"ptxas"
        /*0030*/ 	.string	"Cuda compilation tools, release 13.0, V13.0.88"
        /*0030*/ 	.string	"Build cuda_13.0.r13.0/compiler.36424714_0"
        /*0030*/ 	.string	"-arch sm_100 -m 64 "



//--------------------- .note.nv.cuinfo           --------------------------
	.section	.note.nv.cuinfo,"",@"SHT_NOTE"
	.sectionflags	@"SHF_NOTE_NV_CUINFO"
        /*0018*/ 	.short	0x0002
        /*001a*/ 	.short	0x0064
        /*001c*/ 	.short	0x0082
	.zero		2


//--------------------- .nv.info                  --------------------------
	.section	.nv.info,"",@"SHT_CUDA_INFO"
	.align	4


	//----- nvinfo : EIATTR_REGCOUNT
	.align		4
        /*0000*/ 	.byte	0x04, 0x2f
        /*0002*/ 	.short	(.L_3 - .L_2)
	.align		4
.L_2:
        /*0004*/ 	.word	index@(_Z8disp_YUVPA192_A3_A300_hi)
        /*0008*/ 	.word	0x00000020


	//----- nvinfo : EIATTR_FRAME_SIZE
	.align		4
.L_3:
        /*000c*/ 	.byte	0x04, 0x11
        /*000e*/ 	.short	(.L_5 - .L_4)
	.align		4
.L_4:
        /*0010*/ 	.word	index@(_Z8disp_YUVPA192_A3_A300_hi)
        /*0014*/ 	.word	0x00000008


	//----- nvinfo : EIATTR_REGCOUNT
	.align		4
.L_5:
        /*0018*/ 	.byte	0x04, 0x2f
        /*001a*/ 	.short	(.L_7 - .L_6)
	.align		4
.L_6:
        /*001c*/ 	.word	index@(_Z14process_pblockPhS_S_S_i)
        /*0020*/ 	.word	0x00000035


	//----- nvinfo : EIATTR_FRAME_SIZE
	.align		4
.L_7:
        /*0024*/ 	.byte	0x04, 0x11
        /*0026*/ 	.short	(.L_9 - .L_8)
	.align		4
.L_8:
        /*0028*/ 	.word	index@(_Z14process_pblockPhS_S_S_i)
        /*002c*/ 	.word	0x00001108


	//----- nvinfo : EIATTR_MIN_STACK_SIZE
	.align		4
.L_9:
        /*0030*/ 	.byte	0x04, 0x12
        /*0032*/ 	.short	(.L_11 - .L_10)
	.align		4
.L_10:
        /*0034*/ 	.word	index@(_Z14process_pblockPhS_S_S_i)
        /*0038*/ 	.word	0x00001108


	//----- nvinfo : EIATTR_MIN_STACK_SIZE
	.align		4
.L_11:
        /*003c*/ 	.byte	0x04, 0x12
        /*003e*/ 	.short	(.L_13 - .L_12)
	.align		4
.L_12:
        /*0040*/ 	.word	index@(_Z8disp_YUVPA192_A3_A300_hi)
        /*0044*/ 	.word	0x00000008
.L_13:


//--------------------- .nv.compat                --------------------------
	.section	.nv.compat,"",@"SHT_CUDA_COMPAT_INFO"
	.align	4
        /*0000*/ 	.byte	0x02, 0x09, 0x00, 0x00, 0x02, 0x02, 0x01, 0x00, 0x02, 0x05, 0x05, 0x00, 0x03, 0x07, 0x01, 0x01
        /*0010*/ 	.byte	0x02, 0x03, 0x00, 0x00, 0x02, 0x06, 0x01, 0x00, 0x04, 0x0b, 0x08, 0x00, 0x09, 0x00, 0x00, 0x00
        /*0020*/ 	.byte	0x00, 0x00, 0x00, 0x00


//--------------------- .nv.info._Z14process_pblockPhS_S_S_i --------------------------
	.section	.nv.info._Z14process_pblockPhS_S_S_i,"",@"SHT_CUDA_INFO"
	.sectionflags	@""
	.align	4


	//----- nvinfo : EIATTR_CUDA_API_VERSION
	.align		4
        /*0000*/ 	.byte	0x04, 0x37
        /*0002*/ 	.short	(.L_15 - .L_14)
.L_14:
        /*0004*/ 	.word	0x00000082


	//----- nvinfo : EIATTR_KPARAM_INFO
	.align		4
.L_15:
        /*0008*/ 	.byte	0x04, 0x17
        /*000a*/ 	.short	(.L_17 - .L_16)
.L_16:
        /*000c*/ 	.word	0x00000000
        /*0010*/ 	.short	0x0004
        /*0012*/ 	.short	0x0020
        /*0014*/ 	.byte	0x00, 0xf0, 0x11, 0x00


	//----- nvinfo : EIATTR_KPARAM_INFO
	.align		4
.L_17:
        /*0018*/ 	.byte	0x04, 0x17
        /*001a*/ 	.short	(.L_19 - .L_18)
.L_18:
        /*001c*/ 	.word	0x00000000
        /*0020*/ 	.short	0x0003
        /*0022*/ 	.short	0x0018
        /*0024*/ 	.byte	0x00, 0xf5, 0x21, 0x00


	//----- nvinfo : EIATTR_KPARAM_INFO
	.align		4
.L_19:
        /*0028*/ 	.byte	0x04, 0x17
        /*002a*/ 	.short	(.L_21 - .L_20)
.L_20:
        /*002c*/ 	.word	0x00000000
        /*0030*/ 	.short	0x0002
        /*0032*/ 	.short	0x0010
        /*0034*/ 	.byte	0x00, 0xf5, 0x21, 0x00


	//----- nvinfo : EIATTR_KPARAM_INFO
	.align		4
.L_21:
        /*0038*/ 	.byte	0x04, 0x17
        /*003a*/ 	.short	(.L_23 - .L_22)
.L_22:
        /*003c*/ 	.word	0x00000000
        /*0040*/ 	.short	0x0001
        /*0042*/ 	.short	0x0008
        /*0044*/ 	.byte	0x00, 0xf5, 0x21, 0x00


	//----- nvinfo : EIATTR_KPARAM_INFO
	.align		4
.L_23:
        /*0048*/ 	.byte	0x04, 0x17
        /*004a*/ 	.short	(.L_25 - .L_24)
.L_24:
        /*004c*/ 	.word	0x00000000
        /*0050*/ 	.short	0x0000
        /*0052*/ 	.short	0x0000
        /*0054*/ 	.byte	0x00, 0xf5, 0x21, 0x00


	//----- nvinfo : EIATTR_SPARSE_MMA_MASK
	.align		4
.L_25:
        /*0058*/ 	.byte	0x03, 0x50
        /*005a*/ 	.short	0x0000


	//----- nvinfo : EIATTR_MAXREG_COUNT
	.align		4
        /*005c*/ 	.byte	0x03, 0x1b
        /*005e*/ 	.short	0x00ff


	//----- nvinfo : EIATTR_MERCURY_ISA_VERSION
	.align		4
        /*0060*/ 	.byte	0x03, 0x5f
        /*0062*/ 	.short	0x0101


	//----- nvinfo : EIATTR_VRC_CTA_INIT_COUNT
	.align		4
        /*0064*/ 	.byte	0x02, 0x4a
	.zero		1
	.zero		1


	//----- nvinfo : EIATTR_EXIT_INSTR_OFFSETS
	.align		4
        /*0068*/ 	.byte	0x04, 0x1c
        /*006a*/ 	.short	(.L_27 - .L_26)


	//   ....[0]....
.L_26:
        /*006c*/ 	.word	0x000000c0


	//   ....[1]....
        /*0070*/ 	.word	0x00000370


	//   ....[2]....
        /*0074*/ 	.word	0x00002120


	//----- nvinfo : EIATTR_CRS_STACK_SIZE
	.align		4
.L_27:
        /*0078*/ 	.byte	0x04, 0x1e
        /*007a*/ 	.short	(.L_29 - .L_28)
.L_28:
        /*007c*/ 	.word	0x00000000


	//----- nvinfo : EIATTR_CBANK_PARAM_SIZE
	.align		4
.L_29:
        /*0080*/ 	.byte	0x03, 0x19
        /*0082*/ 	.short	0x0024


	//----- nvinfo : EIATTR_PARAM_CBANK
	.align		4
        /*0084*/ 	.byte	0x04, 0x0a
        /*0086*/ 	.short	(.L_31 - .L_30)
	.align		4
.L_30:
        /*0088*/ 	.word	index@(.nv.constant0._Z14process_pblockPhS_S_S_i)
        /*008c*/ 	.short	0x0380
        /*008e*/ 	.short	0x0024


	//----- nvinfo : EIATTR_SW_WAR
	.align		4
.L_31:
        /*0090*/ 	.byte	0x04, 0x36
        /*0092*/ 	.short	(.L_33 - .L_32)
.L_32:
        /*0094*/ 	.word	0x00000008
.L_33:


//--------------------- .nv.info._Z8disp_YUVPA192_A3_A300_hi --------------------------
	.section	.nv.info._Z8disp_YUVPA192_A3_A300_hi,"",@"SHT_CUDA_INFO"
	.sectionflags	@""
	.align	4


	//----- nvinfo : EIATTR_CUDA_API_VERSION
	.align		4
        /*0000*/ 	.byte	0x04, 0x37
        /*0002*/ 	.short	(.L_35 - .L_34)
.L_34:
        /*0004*/ 	.word	0x00000082


	//----- nvinfo : EIATTR_KPARAM_INFO
	.align		4
.L_35:
        /*0008*/ 	.byte	0x04, 0x17
        /*000a*/ 	.short	(.L_37 - .L_36)
.L_36:
        /*000c*/ 	.word	0x00000000
        /*0010*/ 	.short	0x0001
        /*0012*/ 	.short	0x0008
        /*0014*/ 	.byte	0x00, 0xf0, 0x11, 0x00


	//----- nvinfo : EIATTR_KPARAM_INFO
	.align		4
.L_37:
        /*0018*/ 	.byte	0x04, 0x17
        /*001a*/ 	.short	(.L_39 - .L_38)
.L_38:
        /*001c*/ 	.word	0x00000000
        /*0020*/ 	.short	0x0000
        /*0022*/ 	.short	0x0000
        /*0024*/ 	.byte	0x00, 0xf5, 0x21, 0x00


	//----- nvinfo : EIATTR_SPARSE_MMA_MASK
	.align		4
.L_39:
        /*0028*/ 	.byte	0x03, 0x50
        /*002a*/ 	.short	0x0000


	//----- nvinfo : EIATTR_MAXREG_COUNT
	.align		4
        /*002c*/ 	.byte	0x03, 0x1b
        /*002e*/ 	.short	0x00ff


	//----- nvinfo : EIATTR_EXTERNS
	.align		4
        /*0030*/ 	.byte	0x04, 0x0f
        /*0032*/ 	.short	(.L_41 - .L_40)


	//   ....[0]....
	.align		4
.L_40:
        /*0034*/ 	.word	index@(vprintf)


	//----- nvinfo : EIATTR_MERCURY_ISA_VERSION
	.align		4
.L_41:
        /*0038*/ 	.byte	0x03, 0x5f
        /*003a*/ 	.short	0x0101


	//----- nvinfo : EIATTR_VRC_CTA_INIT_COUNT
	.align		4
        /*003c*/ 	.byte	0x02, 0x4a
	.zero		1
	.zero		1


	//----- nvinfo : EIATTR_SYSCALL_OFFSETS
	.align		4
        /*0040*/ 	.byte	0x04, 0x46
        /*0042*/ 	.short	(.L_43 - .L_42)


	//   ....[0]....
.L_42:
        /*0044*/ 	.word	0x000000d0


	//   ....[1]....
        /*0048*/ 	.word	0x00000140


	//   ....[2]....
        /*004c*/ 	.word	0x00000230


	//   ....[3]....
        /*0050*/ 	.word	0x00000310


	//   ....[4]....
        /*0054*/ 	.word	0x00000480


	//   ....[5]....
        /*0058*/ 	.word	0x00000550


	//   ....[6]....
        /*005c*/ 	.word	0x00000610


	//   ....[7]....
        /*0060*/ 	.word	0x000006d0


	//   ....[8]....
        /*0064*/ 	.word	0x00000790


	//   ....[9]....
        /*0068*/ 	.word	0x00000850


	//   ....[10]....
        /*006c*/ 	.word	0x00000910


	//   ....[11]....
        /*0070*/ 	.word	0x000009d0


	//   ....[12]....
        /*0074*/ 	.word	0x00000a90


	//   ....[13]....
        /*0078*/ 	.word	0x00000b50


	//   ....[14]....
        /*007c*/ 	.word	0x00000c10


	//   ....[15]....
        /*0080*/ 	.word	0x00000cd0


	//   ....[16]....
        /*0084*/ 	.word	0x00000d90


	//   ....[17]....
        /*0088*/ 	.word	0x00000e50


	//   ....[18]....
        /*008c*/ 	.word	0x00000f10


	//   ....[19]....
        /*0090*/ 	.word	0x00000fd0


	//----- nvinfo : EIATTR_EXIT_INSTR_OFFSETS
	.align		4
.L_43:
        /*0094*/ 	.byte	0x04, 0x1c
        /*0096*/ 	.short	(.L_45 - .L_44)


	//   ....[0]....
.L_44:
        /*0098*/ 	.word	0x000010a0


	//----- nvinfo : EIATTR_CRS_STACK_SIZE
	.align		4
.L_45:
        /*009c*/ 	.byte	0x04, 0x1e
        /*009e*/ 	.short	(.L_47 - .L_46)
.L_46:
        /*00a0*/ 	.word	0x00000000


	//----- nvinfo : EIATTR_CBANK_PARAM_SIZE
	.align		4
.L_47:
        /*00a4*/ 	.byte	0x03, 0x19
        /*00a6*/ 	.short	0x000c


	//----- nvinfo : EIATTR_PARAM_CBANK
	.align		4
        /*00a8*/ 	.byte	0x04, 0x0a
        /*00aa*/ 	.short	(.L_49 - .L_48)
	.align		4
.L_48:
        /*00ac*/ 	.word	index@(.nv.constant0._Z8disp_YUVPA192_A3_A300_hi)
        /*00b0*/ 	.short	0x0380
        /*00b2*/ 	.short	0x000c


	//----- nvinfo : EIATTR_SW_WAR
	.align		4
.L_49:
        /*00b4*/ 	.byte	0x04, 0x36
        /*00b6*/ 	.short	(.L_51 - .L_50)
.L_50:
        /*00b8*/ 	.word	0x00000008
.L_51:


//--------------------- .nv.callgraph             --------------------------
	.section	.nv.callgraph,"",@"SHT_CUDA_CALLGRAPH"
	.align	4
	.sectionentsize	8
	.align		4
        /*0000*/ 	.word	0x00000000
	.align		4
        /*0004*/ 	.word	0xffffffff
	.align		4
        /*0008*/ 	.word	index@(_Z8disp_YUVPA192_A3_A300_hi)
	.align		4
        /*000c*/ 	.word	index@(vprintf)
	.align		4
        /*0010*/ 	.word	0x00000000
	.align		4
        /*0014*/ 	.word	0xfffffffe
	.align		4
        /*0018*/ 	.word	0x00000000
	.align		4
        /*001c*/ 	.word	0xfffffffd
	.align		4
        /*0020*/ 	.word	0x00000000
	.align		4
        /*0024*/ 	.word	0xfffffffc


//--------------------- .nv.constant4             --------------------------
	.section	.nv.constant4,"a",@progbits
	.align	8
	.align		8
.nv.constant4:
        /*0000*/ 	.dword	$str$1
	.align		8
        /*0008*/ 	.dword	$str$2
	.align		8
        /*0010*/ 	.dword	vprintf


//--------------------- .text._Z14process_pblockPhS_S_S_i --------------------------
	.section	.text._Z14process_pblockPhS_S_S_i,"ax",@progbits
	.align	128
        .global         _Z14process_pblockPhS_S_S_i
        .type           _Z14process_pblockPhS_S_S_i,@function
        .size           _Z14process_pblockPhS_S_S_i,(.L_x_46 - _Z14process_pblockPhS_S_S_i)
        .other          _Z14process_pblockPhS_S_S_i,@"STO_CUDA_ENTRY STV_DEFAULT"
_Z14process_pblockPhS_S_S_i:
.text._Z14process_pblockPhS_S_S_i:
[----:B------:R-:W0:Y:S01]  /*0000*/  LDC R1, c[0x0][0x37c] ;  /* 0x0000df00ff017b82 */ /* 0x000e220000000800 */
[----:B------:R-:W1:Y:S07]  /*0010*/  S2R R0, SR_TID.X ;  /* 0x0000000000007919 */ /* 0x000e6e0000002100 */
[----:B------:R-:W2:Y:S01]  /*0020*/  LDC R2, c[0x0][0x364] ;  /* 0x0000d900ff027b82 */ /* 0x000ea20000000800 */
[----:B0-----:R-:W-:Y:S01]  /*0030*/  VIADD R1, R1, 0xffffeef8 ;  /* 0xffffeef801017836 */ /* 0x001fe20000000000 */
[----:B------:R-:W2:Y:S06]  /*0040*/  S2R R5, SR_TID.Y ;  /* 0x0000000000057919 */ /* 0x000eac0000002200 */
[----:B------:R-:W1:Y:S08]  /*0050*/  S2UR UR5, SR_CTAID.X ;  /* 0x00000000000579c3 */ /* 0x000e700000002500 */
[----:B------:R-:W1:Y:S08]  /*0060*/  LDC R3, c[0x0][0x360] ;  /* 0x0000d800ff037b82 */ /* 0x000e700000000800 */
[----:B------:R-:W2:Y:S01]  /*0070*/  S2UR UR4, SR_CTAID.Y ;  /* 0x00000000000479c3 */ /* 0x000ea20000002600 */
[----:B-1----:R-:W-:-:S05]  /*0080*/  IMAD R3, R3, UR5, R0 ;  /* 0x0000000503037c24 */ /* 0x002fca000f8e0200 */
[----:B------:R-:W-:Y:S01]  /*0090*/  ISETP.GT.AND P0, PT, R3, 0x20, PT ;  /* 0x000000200300780c */ /* 0x000fe20003f04270 */
[----:B--2---:R-:W-:-:S05]  /*00a0*/  IMAD R2, R2, UR4, R5 ;  /* 0x0000000402027c24 */ /* 0x004fca000f8e0205 */
[----:B------:R-:W-:-:S13]  /*00b0*/  ISETP.GT.U32.OR P0, PT, R2, 0x20, P0 ;  /* 0x000000200200780c */ /* 0x000fda0000704470 */
[----:B------:R-:W-:Y:S05]  /*00c0*/  @P0 EXIT ;  /* 0x000000000000094d */ /* 0x000fea0003800000 */
[----:B------:R-:W0:Y:S01]  /*00d0*/  LDC R0, c[0x0][0x3a0] ;  /* 0x0000e800ff007b82 */ /* 0x000e220000000800 */
[----:B------:R-:W-:Y:S01]  /*00e0*/  IMAD R7, R3, 0x6, RZ ;  /* 0x0000000603077824 */ /* 0x000fe200078e02ff */
[----:B------:R-:W1:Y:S03]  /*00f0*/  LDCU.64 UR4, c[0x0][0x358] ;  /* 0x00006b00ff0477ac */ /* 0x000e660008000a00 */
[----:B------:R-:W-:Y:S01]  /*0100*/  IMAD R5, R2, 0x3c0, R7 ;  /* 0x000003c002057824 */ /* 0x000fe200078e0207 */
[C---:B0-----:R-:W-:Y:S01]  /*0110*/  ISETP.NE.AND P0, PT, R0.reuse, RZ, PT ;  /* 0x000000ff0000720c */ /* 0x041fe20003f05270 */
[----:B------:R-:W-:-:S04]  /*0120*/  IMAD R0, R0, 0x7800, RZ ;  /* 0x0000780000007824 */ /* 0x000fc800078e02ff */
[----:B------:R-:W-:-:S08]  /*0130*/  IMAD.IADD R4, R0, 0x1, R5 ;  /* 0x0000000100047824 */ /* 0x000fd000078e0205 */
[----:B-1----:R-:W-:Y:S05]  /*0140*/  @P0 BRA `(.L_x_0) ;  /* 0x00000000008c0947 */ /* 0x002fea0003800000 */
[----:B------:R-:W0:Y:S01]  /*0150*/  LDCU.64 UR6, c[0x0][0x390] ;  /* 0x00007200ff0677ac */ /* 0x000e220008000a00 */
[----:B------:R-:W-:Y:S01]  /*0160*/  IMAD.MOV.U32 R0, RZ, RZ, 0x7f ;  /* 0x0000007fff007424 */ /* 0x000fe200078e00ff */
[----:B0-----:R-:W-:-:S04]  /*0170*/  IADD3 R2, P0, PT, R4, UR6, RZ ;  /* 0x0000000604027c10 */ /* 0x001fc8000ff1e0ff */
[----:B------:R-:W-:-:S05]  /*0180*/  LEA.HI.X.SX32 R3, R4, UR7, 0x1, P0 ;  /* 0x0000000704037c11 */ /* 0x000fca00080f0eff */
[----:B------:R-:W-:Y:S04]  /*0190*/  STG.E.U8 desc[UR4][R2.64], R0 ;  /* 0x0000000002007986 */ /* 0x000fe8000c101104 */
        /* <DEDUP_REMOVED lines=28> */
[----:B------:R-:W-:Y:S01]  /*0360*/  STG.E.U8 desc[UR4][R2.64+0x305], R0 ;  /* 0x0003050002007986 */ /* 0x000fe2000c101104 */
[----:B------:R-:W-:Y:S05]  /*0370*/  EXIT ;  /* 0x000000000000794d */ /* 0x000fea0003800000 */
.L_x_0:
[C---:B------:R-:W-:Y:S01]  /*0380*/  IMAD R5, R2.reuse, 0x5, RZ ;  /* 0x0000000502057824 */ /* 0x040fe200078e02ff */
[C---:B------:R-:W-:Y:S01]  /*0390*/  ISETP.GE.U32.AND P1, PT, R2.reuse, 0x4, PT ;  /* 0x000000040200780c */ /* 0x040fe20003f26070 */
[----:B------:R-:W-:Y:S01]  /*03a0*/  VIADD R8, R7, 0x10 ;  /* 0x0000001007087836 */ /* 0x000fe20000000000 */
[----:B------:R-:W-:Y:S01]  /*03b0*/  ISETP.GT.U32.AND P0, PT, R2, 0x1c, PT ;  /* 0x0000001c0200780c */ /* 0x000fe20003f04070 */
[C---:B------:R-:W-:Y:S01]  /*03c0*/  VIADD R2, R5.reuse, 0xfffffff0 ;  /* 0xfffffff005027836 */ /* 0x040fe20000000000 */
[----:B------:R-:W0:Y:S01]  /*03d0*/  LDCU.64 UR8, c[0x0][0x380] ;  /* 0x00007000ff0877ac */ /* 0x000e220008000a00 */
[----:B------:R-:W-:Y:S01]  /*03e0*/  VIADD R6, R5, 0x10 ;  /* 0x0000001005067836 */ /* 0x000fe20000000000 */
[----:B------:R-:W-:Y:S01]  /*03f0*/  BSSY.RECONVERGENT B0, `(.L_x_1) ;  /* 0x000018e000007945 */ /* 0x000fe20003800200 */
[----:B------:R-:W-:Y:S01]  /*0400*/  IMAD.MOV.U32 R23, RZ, RZ, RZ ;  /* 0x000000ffff177224 */ /* 0x000fe200078e00ff */
[----:B------:R-:W-:Y:S01]  /*0410*/  SEL R5, R2, RZ, P1 ;  /* 0x000000ff02057207 */ /* 0x000fe20000800000 */
[----:B------:R-:W-:Y:S01]  /*0420*/  VIADD R2, R7, 0xfffffff0 ;  /* 0xfffffff007027836 */ /* 0x000fe20000000000 */
[----:B------:R-:W-:-:S02]  /*0430*/  SEL R6, R6, 0x9f, !P0 ;  /* 0x0000009f06067807 */ /* 0x000fc40004000000 */
[----:B------:R-:W-:Y:S02]  /*0440*/  ISETP.GE.AND P1, PT, R3, 0x3, PT ;  /* 0x000000030300780c */ /* 0x000fe40003f26270 */
[----:B------:R-:W-:Y:S02]  /*0450*/  ISETP.GT.AND P2, PT, R5, R6, PT ;  /* 0x000000060500720c */ /* 0x000fe40003f44270 */
[----:B------:R-:W-:Y:S02]  /*0460*/  ISETP.GT.AND P0, PT, R3, 0x1d, PT ;  /* 0x0000001d0300780c */ /* 0x000fe40003f04270 */
[----:B------:R-:W-:Y:S02]  /*0470*/  SEL R7, R2, RZ, P1 ;  /* 0x000000ff02077207 */ /* 0x000fe40000800000 */
[----:B------:R-:W-:-:S07]  /*0480*/  SEL R8, R8, 0xbf, !P0 ;  /* 0x000000bf08087807 */ /* 0x000fce0004000000 */
[----:B0-----:R-:W-:Y:S05]  /*0490*/  @P2 BRA `(.L_x_2) ;  /* 0x00000018000c2947 */ /* 0x001fea0003800000 */
[----:B------:R-:W-:Y:S01]  /*04a0*/  BSSY.RECONVERGENT B1, `(.L_x_3) ;  /* 0x00000a7000017945 */ /* 0x000fe20003800200 */
[----:B------:R-:W-:-:S07]  /*04b0*/  IMAD.MOV.U32 R9, RZ, RZ, R5 ;  /* 0x000000ffff097224 */ /* 0x000fce00078e0005 */
.L_x_7:
[----:B------:R-:W-:Y:S01]  /*04c0*/  ISETP.GE.AND P0, PT, R8, R7, PT ;  /* 0x000000070800720c */ /* 0x000fe20003f06270 */
[----:B------:R-:W-:Y:S01]  /*04d0*/  BSSY.RECONVERGENT B2, `(.L_x_4) ;  /* 0x00000a1000027945 */ /* 0x000fe20003800200 */
[C---:B------:R-:W-:Y:S01]  /*04e0*/  ISETP.NE.AND P1, PT, R9.reuse, R6, PT ;  /* 0x000000060900720c */ /* 0x040fe20003f25270 */
[----:B------:R-:W-:-:S10]  /*04f0*/  VIADD R10, R9, 0x1 ;  /* 0x00000001090a7836 */ /* 0x000fd40000000000 */
[----:B-1----:R-:W-:Y:S05]  /*0500*/  @!P0 BRA `(.L_x_5) ;  /* 0x0000000800748947 */ /* 0x002fea0003800000 */
[----:B------:R-:W0:Y:S02]  /*0510*/  LDCU.64 UR6, c[0x0][0x380] ;  /* 0x00007000ff0677ac */ /* 0x000e240008000a00 */
[----:B0-----:R-:W-:-:S04]  /*0520*/  IADD3 R2, P0, PT, R4, UR6, RZ ;  /* 0x0000000604027c10 */ /* 0x001fc8000ff1e0ff */
[----:B------:R-:W-:-:S05]  /*0530*/  LEA.HI.X.SX32 R3, R4, UR7, 0x1, P0 ;  /* 0x0000000704037c11 */ /* 0x000fca00080f0eff */
[----:B------:R0:W5:Y:S04]  /*0540*/  LDG.E.U8 R11, desc[UR4][R2.64] ;  /* 0x00000004020b7981 */ /* 0x000168000c1e1100 */
        /* <DEDUP_REMOVED lines=28> */
[----:B------:R0:W5:Y:S01]  /*0710*/  LDG.E.U8 R40, desc[UR4][R2.64+0x305] ;  /* 0x0003050402287981 */ /* 0x000162000c1e1100 */
[----:B------:R-:W-:-:S07]  /*0720*/  IMAD.MOV.U32 R41, RZ, RZ, R7 ;  /* 0x000000ffff297224 */ /* 0x000fce00078e0007 */
.L_x_6:
[----:B0-----:R-:W-:-:S05]  /*0730*/  IMAD R2, R9, 0xc0, R0 ;  /* 0x000000c009027824 */ /* 0x001fca00078e0200 */
[----:B-1----:R-:W-:-:S04]  /*0740*/  IADD3 R3, PT, PT, R2, -0x7800, R41 ;  /* 0xffff880002037810 */ /* 0x002fc80007ffe029 */
[----:B------:R-:W-:-:S04]  /*0750*/  IADD3 R2, P0, PT, R3, UR8, RZ ;  /* 0x0000000803027c10 */ /* 0x000fc8000ff1e0ff */
[----:B------:R-:W-:-:S05]  /*0760*/  LEA.HI.X.SX32 R3, R3, UR9, 0x1, P0 ;  /* 0x0000000903037c11 */ /* 0x000fca00080f0eff */
[----:B------:R-:W2:Y:S04]  /*0770*/  LDG.E.U8 R43, desc[UR4][R2.64+0x2] ;  /* 0x00000204022b7981 */ /* 0x000ea8000c1e1100 */
[----:B------:R-:W3:Y:S04]  /*0780*/  LDG.E.U8 R46, desc[UR4][R2.64+0x1] ;  /* 0x00000104022e7981 */ /* 0x000ee8000c1e1100 */
[----:B------:R-:W4:Y:S04]  /*0790*/  LDG.E.U8 R42, desc[UR4][R2.64] ;  /* 0x00000004022a7981 */ /* 0x000f28000c1e1100 */
[----:B------:R-:W4:Y:S04]  /*07a0*/  LDG.E.U8 R45, desc[UR4][R2.64+0x4] ;  /* 0x00000404022d7981 */ /* 0x000f28000c1e1100 */
[----:B------:R-:W4:Y:S01]  /*07b0*/  LDG.E.U8 R44, desc[UR4][R2.64+0x3] ;  /* 0x00000304022c7981 */ /* 0x000f22000c1e1100 */
[----:B--2--5:R-:W-:-:S02]  /*07c0*/  IMAD.IADD R43, R14, 0x1, -R43 ;  /* 0x000000010e2b7824 */ /* 0x024fc400078e0a2b */
[----:B---3--:R-:W-:-:S03]  /*07d0*/  IMAD.IADD R47, R13, 0x1, -R46 ;  /* 0x000000010d2f7824 */ /* 0x008fc600078e0a2e */
[----:B------:R-:W-:Y:S02]  /*07e0*/  IABS R48, R43 ;  /* 0x0000002b00307213 */ /* 0x000fe40000000000 */
[----:B------:R-:W2:Y:S01]  /*07f0*/  LDG.E.U8 R43, desc[UR4][R2.64+0xc0] ;  /* 0x0000c004022b7981 */ /* 0x000ea2000c1e1100 */
[----:B----4-:R-:W-:Y:S01]  /*0800*/  IMAD.IADD R46, R11, 0x1, -R42 ;  /* 0x000000010b2e7824 */ /* 0x010fe200078e0a2a */
[----:B------:R-:W-:Y:S02]  /*0810*/  IABS R49, R47 ;  /* 0x0000002f00317213 */ /* 0x000fe40000000000 */
[----:B------:R-:W3:Y:S02]  /*0820*/  LDG.E.U8 R42, desc[UR4][R2.64+0x5] ;  /* 0x00000504022a7981 */ /* 0x000ee4000c1e1100 */
[----:B------:R-:W-:Y:S01]  /*0830*/  IABS R50, R46 ;  /* 0x0000002e00327213 */ /* 0x000fe20000000000 */
[----:B------:R-:W-:Y:S02]  /*0840*/  IMAD.MOV.U32 R47, RZ, RZ, R48 ;  /* 0x000000ffff2f7224 */ /* 0x000fe400078e0030 */
[----:B------:R-:W-:-:S02]  /*0850*/  IMAD.MOV.U32 R46, RZ, RZ, R49 ;  /* 0x000000ffff2e7224 */ /* 0x000fc400078e0031 */
[----:B------:R-:W-:Y:S02]  /*0860*/  IMAD.MOV.U32 R48, RZ, RZ, R50 ;  /* 0x000000ffff307224 */ /* 0x000fe400078e0032 */
[----:B------:R-:W-:-:S03]  /*0870*/  IMAD.IADD R44, R15, 0x1, -R44 ;  /* 0x000000010f2c7824 */ /* 0x000fc600078e0a2c */
[----:B------:R-:W-:Y:S01]  /*0880*/  IADD3 R47, PT, PT, R47, R46, R48 ;  /* 0x0000002e2f2f7210 */ /* 0x000fe20007ffe030 */
[----:B------:R-:W-:Y:S01]  /*0890*/  IMAD.IADD R48, R16, 0x1, -R45 ;  /* 0x0000000110307824 */ /* 0x000fe200078e0a2d */
[----:B------:R-:W4:Y:S04]  /*08a0*/  LDG.E.U8 R46, desc[UR4][R2.64+0xc1] ;  /* 0x0000c104022e7981 */ /* 0x000f28000c1e1100 */
[----:B------:R-:W4:Y:S01]  /*08b0*/  LDG.E.U8 R45, desc[UR4][R2.64+0xc2] ;  /* 0x0000c204022d7981 */ /* 0x000f22000c1e1100 */
[----:B------:R-:W-:Y:S02]  /*08c0*/  IABS R44, R44 ;  /* 0x0000002c002c7213 */ /* 0x000fe40000000000 */
[----:B------:R-:W-:-:S04]  /*08d0*/  IABS R48, R48 ;  /* 0x0000003000307213 */ /* 0x000fc80000000000 */
[----:B------:R-:W-:Y:S02]  /*08e0*/  IADD3 R48, PT, PT, R48, R44, R47 ;  /* 0x0000002c30307210 */ /* 0x000fe40007ffe02f */
[----:B------:R-:W4:Y:S04]  /*08f0*/  LDG.E.U8 R44, desc[UR4][R2.64+0xc3] ;  /* 0x0000c304022c7981 */ /* 0x000f28000c1e1100 */
[----:B------:R-:W4:Y:S01]  /*0900*/  LDG.E.U8 R47, desc[UR4][R2.64+0xc4] ;  /* 0x0000c404022f7981 */ /* 0x000f22000c1e1100 */
[----:B--2---:R-:W-:Y:S02]  /*0910*/  IMAD.IADD R43, R18, 0x1, -R43 ;  /* 0x00000001122b7824 */ /* 0x004fe400078e0a2b */
[----:B---3--:R-:W-:-:S03]  /*0920*/  IMAD.IADD R42, R17, 0x1, -R42 ;  /* 0x00000001112a7824 */ /* 0x008fc600078e0a2a */
[----:B------:R-:W-:Y:S02]  /*0930*/  IABS R43, R43 ;  /* 0x0000002b002b7213 */ /* 0x000fe40000000000 */
[----:B------:R-:W-:-:S04]  /*0940*/  IABS R42, R42 ;  /* 0x0000002a002a7213 */ /* 0x000fc80000000000 */
[----:B------:R-:W-:Y:S02]  /*0950*/  IADD3 R48, PT, PT, R43, R42, R48 ;  /* 0x0000002a2b307210 */ /* 0x000fe40007ffe030 */
[----:B------:R-:W2:Y:S01]  /*0960*/  LDG.E.U8 R43, desc[UR4][R2.64+0x180] ;  /* 0x00018004022b7981 */ /* 0x000ea2000c1e1100 */
[----:B----4-:R-:W-:-:S03]  /*0970*/  IMAD.IADD R42, R19, 0x1, -R46 ;  /* 0x00000001132a7824 */ /* 0x010fc600078e0a2e */
[----:B------:R-:W3:Y:S01]  /*0980*/  LDG.E.U8 R46, desc[UR4][R2.64+0xc5] ;  /* 0x0000c504022e7981 */ /* 0x000ee2000c1e1100 */
[----:B------:R-:W-:Y:S01]  /*0990*/  IMAD.IADD R45, R20, 0x1, -R45 ;  /* 0x00000001142d7824 */ /* 0x000fe200078e0a2d */
[----:B------:R-:W-:-:S04]  /*09a0*/  IABS R42, R42 ;  /* 0x0000002a002a7213 */ /* 0x000fc80000000000 */
[----:B------:R-:W-:-:S04]  /*09b0*/  IABS R45, R45 ;  /* 0x0000002d002d7213 */ /* 0x000fc80000000000 */
[----:B------:R-:W-:Y:S01]  /*09c0*/  IADD3 R48, PT, PT, R45, R42, R48 ;  /* 0x0000002a2d307210 */ /* 0x000fe20007ffe030 */
[----:B------:R-:W-:Y:S01]  /*09d0*/  IMAD.IADD R42, R21, 0x1, -R44 ;  /* 0x00000001152a7824 */ /* 0x000fe200078e0a2c */
[----:B------:R-:W4:Y:S04]  /*09e0*/  LDG.E.U8 R45, desc[UR4][R2.64+0x182] ;  /* 0x00018204022d7981 */ /* 0x000f28000c1e1100 */
[----:B------:R-:W4:Y:S01]  /*09f0*/  LDG.E.U8 R44, desc[UR4][R2.64+0x181] ;  /* 0x00018104022c7981 */ /* 0x000f22000c1e1100 */
[----:B------:R-:W-:Y:S01]  /*0a00*/  IMAD.IADD R47, R22, 0x1, -R47 ;  /* 0x00000001162f7824 */ /* 0x000fe200078e0a2f */
[----:B------:R-:W-:-:S04]  /*0a10*/  IABS R42, R42 ;  /* 0x0000002a002a7213 */ /* 0x000fc80000000000 */
        /* <DEDUP_REMOVED lines=10> */
[----:B----4-:R-:W-:Y:S02]  /*0ac0*/  IMAD.IADD R46, R26, 0x1, -R45 ;  /* 0x000000011a2e7824 */ /* 0x010fe400078e0a2d */
[----:B------:R-:W-:-:S03]  /*0ad0*/  IMAD.IADD R45, R25, 0x1, -R44 ;  /* 0x00000001192d7824 */ /* 0x000fc600078e0a2c */
[----:B------:R-:W-:Y:S01]  /*0ae0*/  IABS R46, R46 ;  /* 0x0000002e002e7213 */ /* 0x000fe20000000000 */
[----:B------:R-:W3:Y:S01]  /*0af0*/  LDG.E.U8 R44, desc[UR4][R2.64+0x185] ;  /* 0x00018504022c7981 */ /* 0x000ee2000c1e1100 */
[----:B------:R-:W-:-:S03]  /*0b00*/  IABS R49, R45 ;  /* 0x0000002d00317213 */ /* 0x000fc60000000000 */
[----:B------:R-:W-:Y:S02]  /*0b10*/  IMAD.MOV.U32 R45, RZ, RZ, R46 ;  /* 0x000000ffff2d7224 */ /* 0x000fe400078e002e */
[----:B------:R-:W-:Y:S02]  /*0b20*/  IMAD.MOV.U32 R46, RZ, RZ, R49 ;  /* 0x000000ffff2e7224 */ /* 0x000fe400078e0031 */
[----:B------:R-:W-:Y:S01]  /*0b30*/  IMAD.IADD R47, R28, 0x1, -R47 ;  /* 0x000000011c2f7824 */ /* 0x000fe200078e0a2f */
[----:B------:R-:W4:Y:S02]  /*0b40*/  LDG.E.U8 R49, desc[UR4][R2.64+0x305] ;  /* 0x0003050402317981 */ /* 0x000f24000c1e1100 */
[----:B------:R-:W-:Y:S01]  /*0b50*/  IADD3 R48, PT, PT, R45, R46, R48 ;  /* 0x0000002e2d307210 */ /* 0x000fe20007ffe030 */
[----:B------:R-:W-:Y:S01]  /*0b60*/  IMAD.IADD R46, R27, 0x1, -R42 ;  /* 0x000000011b2e7824 */ /* 0x000fe200078e0a2a */
[----:B------:R-:W-:Y:S01]  /*0b70*/  IABS R47, R47 ;  /* 0x0000002f002f7213 */ /* 0x000fe20000000000 */
[----:B------:R-:W4:Y:S03]  /*0b80*/  LDG.E.U8 R45, desc[UR4][R2.64+0x242] ;  /* 0x00024204022d7981 */ /* 0x000f26000c1e1100 */
[----:B------:R-:W-:Y:S01]  /*0b90*/  IABS R46, R46 ;  /* 0x0000002e002e7213 */ /* 0x000fe20000000000 */
[----:B------:R-:W4:Y:S03]  /*0ba0*/  LDG.E.U8 R42, desc[UR4][R2.64+0x241] ;  /* 0x00024104022a7981 */ /* 0x000f26000c1e1100 */
[----:B------:R-:W-:-:S02]  /*0bb0*/  IADD3 R48, PT, PT, R47, R46, R48 ;  /* 0x0000002e2f307210 */ /* 0x000fc40007ffe030 */
        /* <DEDUP_REMOVED lines=10> */
[----:B------:R-:W-:Y:S02]  /*0c60*/  IABS R45, R45 ;  /* 0x0000002d002d7213 */ /* 0x000fe40000000000 */
[----:B------:R-:W-:Y:S01]  /*0c70*/  IABS R44, R42 ;  /* 0x0000002a002c7213 */ /* 0x000fe20000000000 */
[----:B------:R-:W-:Y:S01]  /*0c80*/  IMAD.IADD R47, R34, 0x1, -R47 ;  /* 0x00000001222f7824 */ /* 0x000fe200078e0a2f */
[----:B------:R-:W3:Y:S01]  /*0c90*/  LDG.E.U8 R42, desc[UR4][R2.64+0x245] ;  /* 0x00024504022a7981 */ /* 0x000ee2000c1e1100 */
[----:B------:R-:W-:Y:S01]  /*0ca0*/  IMAD.IADD R46, R33, 0x1, -R46 ;  /* 0x00000001212e7824 */ /* 0x000fe200078e0a2e */
[----:B------:R-:W-:Y:S02]  /*0cb0*/  IADD3 R48, PT, PT, R45, R44, R48 ;  /* 0x0000002c2d307210 */ /* 0x000fe40007ffe030 */
[----:B------:R-:W-:Y:S01]  /*0cc0*/  IABS R47, R47 ;  /* 0x0000002f002f7213 */ /* 0x000fe20000000000 */
[----:B------:R-:W4:Y:S01]  /*0cd0*/  LDG.E.U8 R44, desc[UR4][R2.64+0x302] ;  /* 0x00030204022c7981 */ /* 0x000f22000c1e1100 */
[----:B------:R-:W-:-:S03]  /*0ce0*/  IABS R46, R46 ;  /* 0x0000002e002e7213 */ /* 0x000fc60000000000 */
[----:B------:R-:W4:Y:S01]  /*0cf0*/  LDG.E.U8 R45, desc[UR4][R2.64+0x301] ;  /* 0x00030104022d7981 */ /* 0x000f22000c1e1100 */
[----:B------:R-:W-:-:S03]  /*0d00*/  IADD3 R48, PT, PT, R47, R46, R48 ;  /* 0x0000002e2f307210 */ /* 0x000fc60007ffe030 */
[----:B------:R-:W4:Y:S04]  /*0d10*/  LDG.E.U8 R46, desc[UR4][R2.64+0x304] ;  /* 0x00030404022e7981 */ /* 0x000f28000c1e1100 */
[----:B------:R0:W4:Y:S01]  /*0d20*/  LDG.E.U8 R47, desc[UR4][R2.64+0x303] ;  /* 0x00030304022f7981 */ /* 0x000122000c1e1100 */
[----:B------:R-:W-:-:S05]  /*0d30*/  IMAD.IADD R49, R40, 0x1, -R49 ;  /* 0x0000000128317824 */ /* 0x000fca00078e0a31 */
[----:B------:R-:W-:Y:S02]  /*0d40*/  IABS R49, R49 ;  /* 0x0000003100317213 */ /* 0x000fe40000000000 */
[----:B------:R-:W-:Y:S01]  /*0d50*/  ISETP.NE.AND P0, PT, R41, R8, PT ;  /* 0x000000082900720c */ /* 0x000fe20003f05270 */
[----:B--2---:R-:W-:-:S05]  /*0d60*/  IMAD.IADD R43, R12, 0x1, -R43 ;  /* 0x000000010c2b7824 */ /* 0x004fca00078e0a2b */
[----:B------:R-:W-:Y:S01]  /*0d70*/  IABS R43, R43 ;  /* 0x0000002b002b7213 */ /* 0x000fe20000000000 */
[----:B---3--:R-:W-:-:S05]  /*0d80*/  IMAD.IADD R42, R35, 0x1, -R42 ;  /* 0x00000001232a7824 */ /* 0x008fca00078e0a2a */
[----:B------:R-:W-:Y:S01]  /*0d90*/  IABS R42, R42 ;  /* 0x0000002a002a7213 */ /* 0x000fe20000000000 */
[----:B----4-:R-:W-:Y:S02]  /*0da0*/  IMAD.IADD R44, R37, 0x1, -R44 ;  /* 0x00000001252c7824 */ /* 0x010fe400078e0a2c */
[----:B------:R-:W-:Y:S01]  /*0db0*/  IMAD.IADD R45, R36, 0x1, -R45 ;  /* 0x00000001242d7824 */ /* 0x000fe200078e0a2d */
[----:B------:R-:W-:Y:S02]  /*0dc0*/  IADD3 R48, PT, PT, R43, R42, R48 ;  /* 0x0000002a2b307210 */ /* 0x000fe40007ffe030 */
[----:B0-----:R-:W-:Y:S01]  /*0dd0*/  IABS R3, R44 ;  /* 0x0000002c00037213 */ /* 0x001fe20000000000 */
[----:B------:R-:W-:Y:S01]  /*0de0*/  IMAD.IADD R46, R39, 0x1, -R46 ;  /* 0x00000001272e7824 */ /* 0x000fe200078e0a2e */
[----:B------:R-:W-:Y:S01]  /*0df0*/  IABS R2, R45 ;  /* 0x0000002d00027213 */ /* 0x000fe20000000000 */
[----:B------:R-:W-:-:S03]  /*0e00*/  IMAD.IADD R47, R38, 0x1, -R47 ;  /* 0x00000001262f7824 */ /* 0x000fc600078e0a2f */
[----:B------:R-:W-:Y:S01]  /*0e10*/  IADD3 R48, PT, PT, R3, R2, R48 ;  /* 0x0000000203307210 */ /* 0x000fe20007ffe030 */
[----:B------:R-:W-:Y:S01]  /*0e20*/  IMAD.IADD R2, R9, 0x1, -R5 ;  /* 0x0000000109027824 */ /* 0x000fe200078e0a05 */
[----:B------:R-:W-:Y:S02]  /*0e30*/  IABS R43, R46 ;  /* 0x0000002e002b7213 */ /* 0x000fe40000000000 */
[----:B------:R-:W-:Y:S01]  /*0e40*/  IABS R42, R47 ;  /* 0x0000002f002a7213 */ /* 0x000fe20000000000 */
[----:B------:R-:W-:Y:S02]  /*0e50*/  IMAD R3, R2, 0x84, R1 ;  /* 0x0000008402037824 */ /* 0x000fe400078e0201 */
[----:B------:R-:W-:Y:S01]  /*0e60*/  IMAD.IADD R2, R41, 0x1, -R7 ;  /* 0x0000000129027824 */ /* 0x000fe200078e0a07 */
[----:B------:R-:W-:Y:S01]  /*0e70*/  IADD3 R48, PT, PT, R43, R42, R48 ;  /* 0x0000002a2b307210 */ /* 0x000fe20007ffe030 */
[----:B------:R-:W-:Y:S02]  /*0e80*/  IMAD.MOV.U32 R43, RZ, RZ, R49 ;  /* 0x000000ffff2b7224 */ /* 0x000fe400078e0031 */
[----:B------:R-:W-:-:S02]  /*0e90*/  IMAD R3, R2, 0x4, R3 ;  /* 0x0000000402037824 */ /* 0x000fc400078e0203 */
[----:B------:R-:W-:-:S05]  /*0ea0*/  IMAD.IADD R48, R48, 0x1, R43 ;  /* 0x0000000130307824 */ /* 0x000fca00078e022b */
[----:B------:R1:W-:Y:S01]  /*0eb0*/  STL [R3], R48 ;  /* 0x0000003003007387 */ /* 0x0003e20000100800 */
[----:B------:R-:W-:Y:S01]  /*0ec0*/  VIADD R41, R41, 0x1 ;  /* 0x0000000129297836 */ /* 0x000fe20000000000 */
[----:B------:R-:W-:Y:S06]  /*0ed0*/  @P0 BRA `(.L_x_6) ;  /* 0xfffffff800140947 */ /* 0x000fec000383ffff */
.L_x_5:
[----:B------:R-:W-:Y:S05]  /*0ee0*/  BSYNC.RECONVERGENT B2 ;  /* 0x0000000000027941 */ /* 0x000fea0003800200 */
.L_x_4:
[----:B------:R-:W-:Y:S01]  /*0ef0*/  IMAD.MOV.U32 R9, RZ, RZ, R10 ;  /* 0x000000ffff097224 */ /* 0x000fe200078e000a */
[----:B------:R-:W-:Y:S06]  /*0f00*/  @P1 BRA `(.L_x_7) ;  /* 0xfffffff4006c1947 */ /* 0x000fec000383ffff */
[----:B------:R-:W-:Y:S05]  /*0f10*/  BSYNC.RECONVERGENT B1 ;  /* 0x0000000000017941 */ /* 0x000fea0003800200 */
.L_x_3:
[----:B------:R-:W-:Y:S01]  /*0f20*/  IMAD.IADD R31, R8, 0x1, -R7 ;  /* 0x00000001081f7824 */ /* 0x000fe200078e0a07 */
[----:B------:R-:W-:Y:S01]  /*0f30*/  BSSY.RECONVERGENT B2, `(.L_x_8) ;  /* 0x00000d8000027945 */ /* 0x000fe20003800200 */
[----:B------:R-:W-:Y:S02]  /*0f40*/  IMAD.MOV.U32 R21, RZ, RZ, 0x8ca6bff ;  /* 0x08ca6bffff157424 */ /* 0x000fe400078e00ff */
[----:B-1----:R-:W-:-:S05]  /*0f50*/  VIADD R3, R31, 0x1 ;  /* 0x000000011f037836 */ /* 0x002fca0000000000 */
[C---:B------:R-:W-:Y:S02]  /*0f60*/  LOP3.LUT R35, R3.reuse, 0x7, RZ, 0xc0, !PT ;  /* 0x0000000703237812 */ /* 0x040fe400078ec0ff */
[----:B------:R-:W-:-:S03]  /*0f70*/  LOP3.LUT R33, R3, 0xf, RZ, 0xc0, !PT ;  /* 0x0000000f03217812 */ /* 0x000fc600078ec0ff */
[----:B------:R-:W-:Y:S02]  /*0f80*/  VIADD R9, R35, 0xffffffff ;  /* 0xffffffff23097836 */ /* 0x000fe40000000000 */
[----:B------:R-:W-:-:S03]  /*0f90*/  VIADD R2, R33, 0xffffffff ;  /* 0xffffffff21027836 */ /* 0x000fc60000000000 */
[----:B------:R-:W-:Y:S02]  /*0fa0*/  ISETP.GE.U32.AND P1, PT, R9, 0x3, PT ;  /* 0x000000030900780c */ /* 0x000fe40003f26070 */
[C---:B------:R-:W-:Y:S02]  /*0fb0*/  LOP3.LUT R9, R3.reuse, 0xfffffff0, RZ, 0xc0, !PT ;  /* 0xfffffff003097812 */ /* 0x040fe400078ec0ff */
[----:B------:R-:W-:Y:S01]  /*0fc0*/  ISETP.GE.U32.AND P0, PT, R2, 0x7, PT ;  /* 0x000000070200780c */ /* 0x000fe20003f06070 */
[----:B------:R-:W-:Y:S01]  /*0fd0*/  IMAD.MOV.U32 R2, RZ, RZ, R5 ;  /* 0x000000ffff027224 */ /* 0x000fe200078e0005 */
[----:B------:R-:W-:Y:S01]  /*0fe0*/  LOP3.LUT R3, R3, 0x3, RZ, 0xc0, !PT ;  /* 0x0000000303037812 */ /* 0x000fe200078ec0ff */
[----:B------:R-:W-:-:S10]  /*0ff0*/  IMAD.MOV R9, RZ, RZ, -R9 ;  /* 0x000000ffff097224 */ /* 0x000fd400078e0a09 */
.L_x_18:
[----:B------:R-:W-:Y:S01]  /*1000*/  ISETP.GE.AND P2, PT, R8, R7, PT ;  /* 0x000000070800720c */ /* 0x000fe20003f46270 */
[----:B------:R-:W-:-:S12]  /*1010*/  BSSY.RECONVERGENT B1, `(.L_x_9) ;  /* 0x00000c6000017945 */ /* 0x000fd80003800200 */
[----:B------:R-:W-:Y:S05]  /*1020*/  @!P2 BRA `(.L_x_10) ;  /* 0x0000000c0010a947 */ /* 0x000fea0003800000 */
[----:B------:R-:W-:Y:S01]  /*1030*/  ISETP.GE.U32.AND P3, PT, R31, 0xf, PT ;  /* 0x0000000f1f00780c */ /* 0x000fe20003f66070 */
[----:B------:R-:W-:Y:S01]  /*1040*/  IMAD.IADD R12, R2, 0x1, -R5 ;  /* 0x00000001020c7824 */ /* 0x000fe200078e0a05 */
[----:B------:R-:W-:Y:S01]  /*1050*/  BSSY.RECONVERGENT B3, `(.L_x_11) ;  /* 0x000005e000037945 */ /* 0x000fe20003800200 */
[----:B------:R-:W-:Y:S01]  /*1060*/  ISETP.NE.AND P2, PT, R33, RZ, PT ;  /* 0x000000ff2100720c */ /* 0x000fe20003f45270 */
[----:B------:R-:W-:Y:S02]  /*1070*/  IMAD.MOV.U32 R10, RZ, RZ, R7 ;  /* 0x000000ffff0a7224 */ /* 0x000fe400078e0007 */
[----:B------:R-:W-:-:S07]  /*1080*/  IMAD R12, R12, 0x84, R1 ;  /* 0x000000840c0c7824 */ /* 0x000fce00078e0201 */
[----:B------:R-:W-:Y:S05]  /*1090*/  @!P3 BRA `(.L_x_12) ;  /* 0x000000040064b947 */ /* 0x000fea0003800000 */
[----:B------:R-:W-:Y:S02]  /*10a0*/  IMAD.MOV.U32 R11, RZ, RZ, RZ ;  /* 0x000000ffff0b7224 */ /* 0x000fe400078e00ff */
[----:B------:R-:W-:Y:S02]  /*10b0*/  IMAD.MOV.U32 R13, RZ, RZ, R9 ;  /* 0x000000ffff0d7224 */ /* 0x000fe400078e0009 */
[----:B------:R-:W-:-:S07]  /*10c0*/  IMAD.MOV.U32 R10, RZ, RZ, R7 ;  /* 0x000000ffff0a7224 */ /* 0x000fce00078e0007 */
.L_x_13:
[----:B------:R-:W-:-:S05]  /*10d0*/  IMAD R22, R11, 0x4, R12 ;  /* 0x000000040b167824 */ /* 0x000fca00078e020c */
[----:B------:R-:W2:Y:S04]  /*10e0*/  LDL R24, [R22] ;  /* 0x0000000016187983 */ /* 0x000ea80000100800 */
[----:B------:R-:W3:Y:S04]  /*10f0*/  LDL R26, [R22+0x4] ;  /* 0x00000400161a7983 */ /* 0x000ee80000100800 */
[----:B------:R-:W4:Y:S04]  /*1100*/  LDL R28, [R22+0x8] ;  /* 0x00000800161c7983 */ /* 0x000f280000100800 */
[----:B------:R-:W5:Y:S04]  /*1110*/  LDL R30, [R22+0xc] ;  /* 0x00000c00161e7983 */ /* 0x000f680000100800 */
        /* <DEDUP_REMOVED lines=11> */
[----:B------:R0:W5:Y:S01]  /*11d0*/  LDL R15, [R22+0x3c] ;  /* 0x00003c00160f7983 */ /* 0x0001620000100800 */
[----:B------:R-:W-:-:S02]  /*11e0*/  VIADD R13, R13, 0x10 ;  /* 0x000000100d0d7836 */ /* 0x000fc40000000000 */
[----:B------:R-:W-:Y:S01]  /*11f0*/  VIADD R11, R11, 0x10 ;  /* 0x000000100b0b7836 */ /* 0x000fe20000000000 */
[CC--:B--2---:R-:W-:Y:S02]  /*1200*/  VIMNMX.U32 R25, PT, PT, R24.reuse, R21.reuse, PT ;  /* 0x0000001518197248 */ /* 0x0c4fe40003fe0000 */
[----:B------:R-:W-:Y:S02]  /*1210*/  ISETP.GE.U32.AND P6, PT, R24, R21, PT ;  /* 0x000000151800720c */ /* 0x000fe40003fc6070 */
[----:B---3--:R-:W-:Y:S02]  /*1220*/  VIMNMX.U32 R27, PT, PT, R25, R26, PT ;  /* 0x0000001a191b7248 */ /* 0x008fe40003fe0000 */
[----:B------:R-:W-:Y:S02]  /*1230*/  ISETP.GE.U32.AND P5, PT, R26, R25, PT ;  /* 0x000000191a00720c */ /* 0x000fe40003fa6070 */
[----:B----4-:R-:W-:Y:S02]  /*1240*/  VIMNMX.U32 R25, PT, PT, R27, R28, PT ;  /* 0x0000001c1b197248 */ /* 0x010fe40003fe0000 */
[----:B------:R-:W-:-:S02]  /*1250*/  ISETP.GE.U32.AND P4, PT, R28, R27, PT ;  /* 0x0000001b1c00720c */ /* 0x000fc40003f86070 */
[----:B-----5:R-:W-:Y:S02]  /*1260*/  ISETP.GE.U32.AND P3, PT, R30, R25, PT ;  /* 0x000000191e00720c */ /* 0x020fe40003f66070 */
[----:B------:R-:W-:Y:S02]  /*1270*/  VIMNMX.U32 R25, PT, PT, R25, R30, PT ;  /* 0x0000001e19197248 */ /* 0x000fe40003fe0000 */
[----:B------:R-:W-:Y:S02]  /*1280*/  SEL R20, R10, R20, !P6 ;  /* 0x000000140a147207 */ /* 0x000fe40007000000 */
[----:B------:R-:W-:Y:S01]  /*1290*/  ISETP.LT.U32.OR P6, PT, R24, R21, !P5 ;  /* 0x000000151800720c */ /* 0x000fe20006fc1470 */
[----:B------:R-:W-:Y:S01]  /*12a0*/  @!P5 VIADD R20, R10, 0x1 ;  /* 0x000000010a14d836 */ /* 0x000fe20000000000 */
[----:B------:R-:W-:Y:S02]  /*12b0*/  VIMNMX.U32 R21, PT, PT, R25, R32, PT ;  /* 0x0000002019157248 */ /* 0x000fe40003fe0000 */
[----:B------:R-:W-:Y:S01]  /*12c0*/  ISETP.GE.U32.AND P5, PT, R32, R25, PT ;  /* 0x000000192000720c */ /* 0x000fe20003fa6070 */
[C---:B------:R-:W-:Y:S01]  /*12d0*/  @!P4 VIADD R20, R10.reuse, 0x2 ;  /* 0x000000020a14c836 */ /* 0x040fe20000000000 */
[----:B0-----:R-:W-:Y:S01]  /*12e0*/  VIMNMX.U32 R22, PT, PT, R21, R34, PT ;  /* 0x0000002215167248 */ /* 0x001fe20003fe0000 */
[----:B------:R-:W-:Y:S01]  /*12f0*/  @!P3 VIADD R20, R10, 0x3 ;  /* 0x000000030a14b836 */ /* 0x000fe20000000000 */
[----:B------:R-:W-:-:S02]  /*1300*/  SEL R23, R2, R23, P6 ;  /* 0x0000001702177207 */ /* 0x000fc40003000000 */
[----:B------:R-:W-:Y:S02]  /*1310*/  ISETP.GE.U32.AND P4, PT, R34, R21, PT ;  /* 0x000000152200720c */ /* 0x000fe40003f86070 */
[----:B------:R-:W-:Y:S02]  /*1320*/  ISETP.LT.U32.OR P6, PT, R28, R27, !P3 ;  /* 0x0000001b1c00720c */ /* 0x000fe40005fc1470 */
[----:B------:R-:W-:Y:S02]  /*1330*/  ISETP.GE.U32.AND P3, PT, R29, R22, PT ;  /* 0x000000161d00720c */ /* 0x000fe40003f66070 */
[----:B------:R-:W-:Y:S01]  /*1340*/  VIMNMX.U32 R21, PT, PT, R22, R29, PT ;  /* 0x0000001d16157248 */ /* 0x000fe20003fe0000 */
[----:B------:R-:W-:Y:S01]  /*1350*/  @!P5 VIADD R20, R10, 0x4 ;  /* 0x000000040a14d836 */ /* 0x000fe20000000000 */
[----:B------:R-:W-:Y:S02]  /*1360*/  SEL R23, R2, R23, P6 ;  /* 0x0000001702177207 */ /* 0x000fe40003000000 */
[----:B------:R-:W-:-:S02]  /*1370*/  ISETP.GE.U32.AND P6, PT, R36, R21, PT ;  /* 0x000000152400720c */ /* 0x000fc40003fc6070 */
[----:B------:R-:W-:Y:S01]  /*1380*/  VIMNMX.U32 R36, PT, PT, R21, R36, PT ;  /* 0x0000002415247248 */ /* 0x000fe20003fe0000 */
[----:B------:R-:W-:Y:S01]  /*1390*/  @!P4 VIADD R20, R10, 0x5 ;  /* 0x000000050a14c836 */ /* 0x000fe20000000000 */
[----:B------:R-:W-:Y:S02]  /*13a0*/  ISETP.LT.U32.OR P5, PT, R32, R25, !P4 ;  /* 0x000000192000720c */ /* 0x000fe400067a1470 */
[----:B------:R-:W-:Y:S01]  /*13b0*/  VIMNMX.U32 R21, PT, PT, R36, R19, PT ;  /* 0x0000001324157248 */ /* 0x000fe20003fe0000 */
[----:B------:R-:W-:Y:S01]  /*13c0*/  @!P3 VIADD R20, R10, 0x6 ;  /* 0x000000060a14b836 */ /* 0x000fe20000000000 */
[----:B------:R-:W-:Y:S02]  /*13d0*/  ISETP.GE.U32.AND P4, PT, R19, R36, PT ;  /* 0x000000241300720c */ /* 0x000fe40003f86070 */
[----:B------:R-:W-:Y:S02]  /*13e0*/  SEL R25, R2, R23, P5 ;  /* 0x0000001702197207 */ /* 0x000fe40002800000 */
[----:B------:R-:W-:Y:S01]  /*13f0*/  ISETP.GE.U32.AND P3, PT, R38, R21, PT ;  /* 0x000000152600720c */ /* 0x000fe20003f66070 */
[----:B------:R-:W-:Y:S01]  /*1400*/  @!P6 VIADD R20, R10, 0x7 ;  /* 0x000000070a14e836 */ /* 0x000fe20000000000 */
[----:B------:R-:W-:-:S02]  /*1410*/  VIMNMX.U32 R23, PT, PT, R21, R38, PT ;  /* 0x0000002615177248 */ /* 0x000fc40003fe0000 */
[----:B------:R-:W-:Y:S02]  /*1420*/  ISETP.LT.U32.OR P5, PT, R29, R22, !P6 ;  /* 0x000000161d00720c */ /* 0x000fe400077a1470 */
[----:B------:R-:W-:Y:S02]  /*1430*/  VIMNMX.U32 R21, PT, PT, R23, R18, PT ;  /* 0x0000001217157248 */ /* 0x000fe40003fe0000 */
[----:B------:R-:W-:Y:S01]  /*1440*/  SEL R25, R2, R25, P5 ;  /* 0x0000001902197207 */ /* 0x000fe20002800000 */
[----:B------:R-:W-:Y:S01]  /*1450*/  @!P4 VIADD R20, R10, 0x8 ;  /* 0x000000080a14c836 */ /* 0x000fe20000000000 */
[----:B------:R-:W-:Y:S02]  /*1460*/  ISETP.GE.U32.AND P5, PT, R40, R21, PT ;  /* 0x000000152800720c */ /* 0x000fe40003fa6070 */
[----:B------:R-:W-:Y:S01]  /*1470*/  ISETP.GE.U32.AND P6, PT, R18, R23, PT ;  /* 0x000000171200720c */ /* 0x000fe20003fc6070 */
[----:B------:R-:W-:Y:S01]  /*1480*/  @!P3 VIADD R20, R10, 0x9 ;  /* 0x000000090a14b836 */ /* 0x000fe20000000000 */
[----:B------:R-:W-:-:S02]  /*1490*/  VIMNMX.U32 R21, PT, PT, R21, R40, PT ;  /* 0x0000002815157248 */ /* 0x000fc40003fe0000 */
[----:B------:R-:W-:Y:S02]  /*14a0*/  ISETP.LT.U32.OR P4, PT, R19, R36, !P3 ;  /* 0x000000241300720c */ /* 0x000fe40005f81470 */
[----:B------:R-:W-:Y:S02]  /*14b0*/  ISETP.GE.U32.AND P3, PT, R14, R21, PT ;  /* 0x000000150e00720c */ /* 0x000fe40003f66070 */
[----:B------:R-:W-:Y:S02]  /*14c0*/  VIMNMX.U32 R19, PT, PT, R21, R14, PT ;  /* 0x0000000e15137248 */ /* 0x000fe40003fe0000 */
[----:B------:R-:W-:Y:S02]  /*14d0*/  SEL R25, R2, R25, P4 ;  /* 0x0000001902197207 */ /* 0x000fe40002000000 */
[----:B------:R-:W-:Y:S01]  /*14e0*/  ISETP.GE.U32.AND P4, PT, R16, R19, PT ;  /* 0x000000131000720c */ /* 0x000fe20003f86070 */
[----:B------:R-:W-:Y:S01]  /*14f0*/  @!P6 VIADD R20, R10, 0xa ;  /* 0x0000000a0a14e836 */ /* 0x000fe20000000000 */
[----:B------:R-:W-:Y:S01]  /*1500*/  ISETP.LT.U32.OR P6, PT, R18, R23, !P5 ;  /* 0x000000171200720c */ /* 0x000fe20006fc1470 */
[----:B------:R-:W-:Y:S01]  /*1510*/  @!P5 VIADD R20, R10, 0xb ;  /* 0x0000000b0a14d836 */ /* 0x000fe20000000000 */
[----:B------:R-:W-:-:S02]  /*1520*/  VIMNMX.U32 R22, PT, PT, R19, R16, PT ;  /* 0x0000001013167248 */ /* 0x000fc40003fe0000 */
[----:B------:R-:W-:Y:S01]  /*1530*/  SEL R25, R2, R25, P6 ;  /* 0x0000001902197207 */ /* 0x000fe20003000000 */
[----:B------:R-:W-:Y:S01]  /*1540*/  @!P3 VIADD R20, R10, 0xc ;  /* 0x0000000c0a14b836 */ /* 0x000fe20000000000 */
[----:B------:R-:W-:Y:S02]  /*1550*/  ISETP.LT.U32.OR P3, PT, R14, R21, !P4 ;  /* 0x000000150e00720c */ /* 0x000fe40006761470 */
[----:B------:R-:W-:Y:S02]  /*1560*/  ISETP.GE.U32.AND P5, PT, R17, R22, PT ;  /* 0x000000161100720c */ /* 0x000fe40003fa6070 */
[----:B------:R-:W-:Y:S01]  /*1570*/  VIMNMX.U32 R22, PT, PT, R22, R17, PT ;  /* 0x0000001116167248 */ /* 0x000fe20003fe0000 */
[----:B------:R-:W-:Y:S01]  /*1580*/  @!P4 VIADD R20, R10, 0xd ;  /* 0x0000000d0a14c836 */ /* 0x000fe20000000000 */
[----:B------:R-:W-:Y:S02]  /*1590*/  SEL R25, R2, R25, P3 ;  /* 0x0000001902197207 */ /* 0x000fe40001800000 */
[----:B------:R-:W-:-:S02]  /*15a0*/  ISETP.NE.AND P3, PT, R13, RZ, PT ;  /* 0x000000ff0d00720c */ /* 0x000fc40003f65270 */
[----:B------:R-:W-:Y:S02]  /*15b0*/  ISETP.GE.U32.AND P6, PT, R15, R22, PT ;  /* 0x000000160f00720c */ /* 0x000fe40003fc6070 */
[----:B------:R-:W-:Y:S02]  /*15c0*/  VIMNMX.U32 R21, PT, PT, R22, R15, PT ;  /* 0x0000000f16157248 */ /* 0x000fe40003fe0000 */
[----:B------:R-:W-:Y:S01]  /*15d0*/  SEL R25, R2, R25, !P6 ;  /* 0x0000001902197207 */ /* 0x000fe20007000000 */
[----:B------:R-:W-:-:S03]  /*15e0*/  @!P5 VIADD R20, R10, 0xe ;  /* 0x0000000e0a14d836 */ /* 0x000fc60000000000 */
[----:B------:R-:W-:-:S05]  /*15f0*/  SEL R23, R2, R25, !P5 ;  /* 0x0000001902177207 */ /* 0x000fca0006800000 */
[C---:B------:R-:W-:Y:S02]  /*1600*/  @!P6 VIADD R20, R10.reuse, 0xf ;  /* 0x0000000f0a14e836 */ /* 0x040fe40000000000 */
[----:B------:R-:W-:Y:S01]  /*1610*/  VIADD R10, R10, 0x10 ;  /* 0x000000100a0a7836 */ /* 0x000fe20000000000 */
[----:B------:R-:W-:Y:S06]  /*1620*/  @P3 BRA `(.L_x_13) ;  /* 0xfffffff800a83947 */ /* 0x000fec000383ffff */
.L_x_12:
[----:B------:R-:W-:Y:S05]  /*1630*/  BSYNC.RECONVERGENT B3 ;  /* 0x0000000000037941 */ /* 0x000fea0003800200 */
.L_x_11:
[----:B------:R-:W-:Y:S05]  /*1640*/  @!P2 BRA `(.L_x_10) ;  /* 0x000000040088a947 */ /* 0x000fea0003800000 */
[----:B------:R-:W-:Y:S01]  /*1650*/  BSSY.RECONVERGENT B3, `(.L_x_14) ;  /* 0x000002e000037945 */ /* 0x000fe20003800200 */
[----:B------:R-:W-:-:S03]  /*1660*/  ISETP.NE.AND P2, PT, R35, RZ, PT ;  /* 0x000000ff2300720c */ /* 0x000fc60003f45270 */
[----:B------:R-:W-:Y:S10]  /*1670*/  @!P0 BRA `(.L_x_15) ;  /* 0x0000000000ac8947 */ /* 0x000ff40003800000 */
[----:B------:R-:W-:-:S04]  /*1680*/  IMAD.IADD R11, R10, 0x1, -R7 ;  /* 0x000000010a0b7824 */ /* 0x000fc800078e0a07 */
        /* <DEDUP_REMOVED lines=8> */
[----:B------:R0:W5:Y:S01]  /*1710*/  LDL R19, [R11+0x1c] ;  /* 0x00001c000b137983 */ /* 0x0001620000100800 */
[----:B--2---:R-:W-:-:S02]  /*1720*/  VIMNMX.U32 R13, PT, PT, R21, R14, PT ;  /* 0x0000000e150d7248 */ /* 0x004fc40003fe0000 */
[----:B------:R-:W-:Y:S02]  /*1730*/  ISETP.GE.U32.AND P5, PT, R14, R21, PT ;  /* 0x000000150e00720c */ /* 0x000fe40003fa6070 */
[----:B---3--:R-:W-:Y:S02]  /*1740*/  VIMNMX.U32 R15, PT, PT, R13, R16, PT ;  /* 0x000000100d0f7248 */ /* 0x008fe40003fe0000 */
[----:B------:R-:W-:Y:S02]  /*1750*/  ISETP.GE.U32.AND P3, PT, R16, R13, PT ;  /* 0x0000000d1000720c */ /* 0x000fe40003f66070 */
[----:B----4-:R-:W-:Y:S02]  /*1760*/  VIMNMX.U32 R13, PT, PT, R15, R18, PT ;  /* 0x000000120f0d7248 */ /* 0x010fe40003fe0000 */
[----:B------:R-:W-:Y:S02]  /*1770*/  ISETP.GE.U32.AND P4, PT, R18, R15, PT ;  /* 0x0000000f1200720c */ /* 0x000fe40003f86070 */
[----:B-----5:R-:W-:-:S02]  /*1780*/  ISETP.GE.U32.AND P6, PT, R22, R13, PT ;  /* 0x0000000d1600720c */ /* 0x020fc40003fc6070 */
[----:B------:R-:W-:Y:S02]  /*1790*/  VIMNMX.U32 R13, PT, PT, R13, R22, PT ;  /* 0x000000160d0d7248 */ /* 0x000fe40003fe0000 */
[----:B------:R-:W-:Y:S02]  /*17a0*/  SEL R20, R10, R20, !P5 ;  /* 0x000000140a147207 */ /* 0x000fe40006800000 */
[----:B------:R-:W-:Y:S01]  /*17b0*/  ISETP.LT.U32.OR P5, PT, R14, R21, !P3 ;  /* 0x000000150e00720c */ /* 0x000fe20005fa1470 */
[----:B------:R-:W-:Y:S01]  /*17c0*/  @!P3 VIADD R20, R10, 0x1 ;  /* 0x000000010a14b836 */ /* 0x000fe20000000000 */
[----:B0-----:R-:W-:Y:S02]  /*17d0*/  VIMNMX.U32 R11, PT, PT, R13, R24, PT ;  /* 0x000000180d0b7248 */ /* 0x001fe40003fe0000 */
[----:B------:R-:W-:Y:S01]  /*17e0*/  ISETP.GE.U32.AND P3, PT, R24, R13, PT ;  /* 0x0000000d1800720c */ /* 0x000fe20003f66070 */
[C---:B------:R-:W-:Y:S01]  /*17f0*/  @!P4 VIADD R20, R10.reuse, 0x2 ;  /* 0x000000020a14c836 */ /* 0x040fe20000000000 */
[----:B------:R-:W-:Y:S01]  /*1800*/  VIMNMX.U32 R14, PT, PT, R11, R26, PT ;  /* 0x0000001a0b0e7248 */ /* 0x000fe20003fe0000 */
[----:B------:R-:W-:Y:S01]  /*1810*/  @!P6 VIADD R20, R10, 0x3 ;  /* 0x000000030a14e836 */ /* 0x000fe20000000000 */
[----:B------:R-:W-:-:S02]  /*1820*/  SEL R23, R2, R23, P5 ;  /* 0x0000001702177207 */ /* 0x000fc40002800000 */
[----:B------:R-:W-:Y:S02]  /*1830*/  ISETP.LT.U32.OR P5, PT, R18, R15, !P6 ;  /* 0x0000000f1200720c */ /* 0x000fe400077a1470 */
[----:B------:R-:W-:Y:S02]  /*1840*/  ISETP.GE.U32.AND P6, PT, R17, R14, PT ;  /* 0x0000000e1100720c */ /* 0x000fe40003fc6070 */
[----:B------:R-:W-:Y:S02]  /*1850*/  VIMNMX.U32 R14, PT, PT, R14, R17, PT ;  /* 0x000000110e0e7248 */ /* 0x000fe40003fe0000 */
[----:B------:R-:W-:Y:S01]  /*1860*/  ISETP.GE.U32.AND P4, PT, R26, R11, PT ;  /* 0x0000000b1a00720c */ /* 0x000fe20003f86070 */
[----:B------:R-:W-:Y:S01]  /*1870*/  @!P3 VIADD R20, R10, 0x4 ;  /* 0x000000040a14b836 */ /* 0x000fe20000000000 */
[----:B------:R-:W-:Y:S02]  /*1880*/  SEL R23, R2, R23, P5 ;  /* 0x0000001702177207 */ /* 0x000fe40002800000 */
[----:B------:R-:W-:-:S02]  /*1890*/  ISETP.GE.U32.AND P5, PT, R19, R14, PT ;  /* 0x0000000e1300720c */ /* 0x000fc40003fa6070 */
[----:B------:R-:W-:Y:S02]  /*18a0*/  ISETP.LT.U32.OR P3, PT, R24, R13, !P4 ;  /* 0x0000000d1800720c */ /* 0x000fe40006761470 */
[----:B------:R-:W-:Y:S02]  /*18b0*/  VIMNMX.U32 R21, PT, PT, R14, R19, PT ;  /* 0x000000130e157248 */ /* 0x000fe40003fe0000 */
[----:B------:R-:W-:-:S03]  /*18c0*/  SEL R23, R2, R23, P3 ;  /* 0x0000001702177207 */ /* 0x000fc60001800000 */
[----:B------:R-:W-:Y:S01]  /*18d0*/  @!P4 VIADD R20, R10, 0x5 ;  /* 0x000000050a14c836 */ /* 0x000fe20000000000 */
[----:B------:R-:W-:Y:S01]  /*18e0*/  SEL R23, R2, R23, !P5 ;  /* 0x0000001702177207 */ /* 0x000fe20006800000 */
[C---:B------:R-:W-:Y:S02]  /*18f0*/  @!P6 VIADD R20, R10.reuse, 0x6 ;  /* 0x000000060a14e836 */ /* 0x040fe40000000000 */
[----:B------:R-:W-:Y:S01]  /*1900*/  @!P5 VIADD R20, R10, 0x7 ;  /* 0x000000070a14d836 */ /* 0x000fe20000000000 */
[----:B------:R-:W-:Y:S01]  /*1910*/  SEL R23, R2, R23, !P6 ;  /* 0x0000001702177207 */ /* 0x000fe20007000000 */
[----:B------:R-:W-:-:S07]  /*1920*/  VIADD R10, R10, 0x8 ;  /* 0x000000080a0a7836 */ /* 0x000fce0000000000 */
.L_x_15:
[----:B------:R-:W-:Y:S05]  /*1930*/  BSYNC.RECONVERGENT B3 ;  /* 0x0000000000037941 */ /* 0x000fea0003800200 */
.L_x_14:
        /* <DEDUP_REMOVED lines=9> */
[----:B------:R-:W5:Y:S01]  /*19d0*/  LDL R22, [R11+0xc] ;  /* 0x00000c000b167983 */ /* 0x000f620000100800 */
[----:B--2---:R-:W-:-:S02]  /*19e0*/  VIMNMX.U32 R13, PT, PT, R21, R14, PT ;  /* 0x0000000e150d7248 */ /* 0x004fc40003fe0000 */
[----:B------:R-:W-:Y:S02]  /*19f0*/  ISETP.GE.U32.AND P6, PT, R14, R21, PT ;  /* 0x000000150e00720c */ /* 0x000fe40003fc6070 */
[----:B---3--:R-:W-:Y:S02]  /*1a00*/  VIMNMX.U32 R15, PT, PT, R13, R16, PT ;  /* 0x000000100d0f7248 */ /* 0x008fe40003fe0000 */
[----:B------:R-:W-:Y:S02]  /*1a10*/  ISETP.GE.U32.AND P5, PT, R16, R13, PT ;  /* 0x0000000d1000720c */ /* 0x000fe40003fa6070 */
[----:B----4-:R-:W-:Y:S02]  /*1a20*/  ISETP.GE.U32.AND P3, PT, R18, R15, PT ;  /* 0x0000000f1200720c */ /* 0x010fe40003f66070 */
[----:B------:R-:W-:Y:S02]  /*1a30*/  VIMNMX.U32 R15, PT, PT, R15, R18, PT ;  /* 0x000000120f0f7248 */ /* 0x000fe40003fe0000 */
[----:B------:R-:W-:-:S02]  /*1a40*/  SEL R20, R10, R20, !P6 ;  /* 0x000000140a147207 */ /* 0x000fc40007000000 */
[----:B-----5:R-:W-:Y:S02]  /*1a50*/  ISETP.GE.U32.AND P4, PT, R22, R15, PT ;  /* 0x0000000f1600720c */ /* 0x020fe40003f86070 */
[----:B------:R-:W-:Y:S02]  /*1a60*/  ISETP.LT.U32.OR P6, PT, R14, R21, !P5 ;  /* 0x000000150e00720c */ /* 0x000fe40006fc1470 */
[----:B------:R-:W-:Y:S01]  /*1a70*/  VIMNMX.U32 R21, PT, PT, R15, R22, PT ;  /* 0x000000160f157248 */ /* 0x000fe20003fe0000 */
[----:B------:R-:W-:Y:S01]  /*1a80*/  @!P5 VIADD R20, R10, 0x1 ;  /* 0x000000010a14d836 */ /* 0x000fe20000000000 */
[----:B------:R-:W-:Y:S01]  /*1a90*/  SEL R23, R2, R23, P6 ;  /* 0x0000001702177207 */ /* 0x000fe20003000000 */
[----:B------:R-:W-:-:S03]  /*1aa0*/  @!P3 VIADD R20, R10, 0x2 ;  /* 0x000000020a14b836 */ /* 0x000fc60000000000 */
[----:B------:R-:W-:-:S03]  /*1ab0*/  SEL R23, R2, R23, !P4 ;  /* 0x0000001702177207 */ /* 0x000fc60006000000 */
[----:B------:R-:W-:Y:S01]  /*1ac0*/  @!P4 VIADD R20, R10, 0x3 ;  /* 0x000000030a14c836 */ /* 0x000fe20000000000 */
[----:B------:R-:W-:Y:S01]  /*1ad0*/  SEL R23, R2, R23, !P3 ;  /* 0x0000001702177207 */ /* 0x000fe20005800000 */
[----:B------:R-:W-:-:S07]  /*1ae0*/  VIADD R10, R10, 0x4 ;  /* 0x000000040a0a7836 */ /* 0x000fce0000000000 */
.L_x_17:
[----:B------:R-:W-:Y:S05]  /*1af0*/  BSYNC.RECONVERGENT B3 ;  /* 0x0000000000037941 */ /* 0x000fea0003800200 */
.L_x_16:
[----:B------:R-:W-:Y:S05]  /*1b00*/  @!P2 BRA `(.L_x_10) ;  /* 0x000000000058a947 */ /* 0x000fea0003800000 */
[----:B------:R-:W-:-:S04]  /*1b10*/  IMAD.IADD R11, R10, 0x1, -R7 ;  /* 0x000000010a0b7824 */ /* 0x000fc800078e0a07 */
[----:B------:R-:W-:-:S05]  /*1b20*/  IMAD R11, R11, 0x4, R12 ;  /* 0x000000040b0b7824 */ /* 0x000fca00078e020c */
[----:B------:R-:W2:Y:S01]  /*1b30*/  LDL R12, [R11] ;  /* 0x000000000b0c7983 */ /* 0x000ea20000100800 */
[----:B------:R-:W-:Y:S02]  /*1b40*/  ISETP.NE.AND P3, PT, R3, 0x1, PT ;  /* 0x000000010300780c */ /* 0x000fe40003f65270 */
[----:B--2---:R-:W-:Y:S02]  /*1b50*/  ISETP.GE.U32.AND P2, PT, R12, R21, PT ;  /* 0x000000150c00720c */ /* 0x004fe40003f46070 */
[----:B------:R-:W-:Y:S02]  /*1b60*/  VIMNMX.U32 R21, PT, PT, R21, R12, PT ;  /* 0x0000000c15157248 */ /* 0x000fe40003fe0000 */
[----:B------:R-:W-:Y:S02]  /*1b70*/  SEL R23, R2, R23, !P2 ;  /* 0x0000001702177207 */ /* 0x000fe40005000000 */
[----:B------:R-:W-:-:S05]  /*1b80*/  SEL R20, R10, R20, !P2 ;  /* 0x000000140a147207 */ /* 0x000fca0005000000 */
[----:B------:R-:W-:Y:S05]  /*1b90*/  @!P3 BRA `(.L_x_10) ;  /* 0x000000000034b947 */ /* 0x000fea0003800000 */
[----:B------:R-:W-:Y:S01]  /*1ba0*/  ISETP.NE.AND P3, PT, R3, 0x2, PT ;  /* 0x000000020300780c */ /* 0x000fe20003f65270 */
[----:B------:R-:W2:-:S12]  /*1bb0*/  LDL R12, [R11+0x4] ;  /* 0x000004000b0c7983 */ /* 0x000e980000100800 */
[----:B------:R-:W3:Y:S01]  /*1bc0*/  @P3 LDL R14, [R11+0x8] ;  /* 0x000008000b0e3983 */ /* 0x000ee20000100800 */
[C---:B------:R-:W-:Y:S02]  /*1bd0*/  VIADD R13, R10.reuse, 0x1 ;  /* 0x000000010a0d7836 */ /* 0x040fe40000000000 */
[----:B------:R-:W-:Y:S01]  /*1be0*/  @P3 VIADD R15, R10, 0x2 ;  /* 0x000000020a0f3836 */ /* 0x000fe20000000000 */
[----:B--2---:R-:W-:Y:S02]  /*1bf0*/  ISETP.GE.U32.AND P2, PT, R12, R21, PT ;  /* 0x000000150c00720c */ /* 0x004fe40003f46070 */
[----:B------:R-:W-:Y:S02]  /*1c00*/  VIMNMX.U32 R21, PT, PT, R21, R12, PT ;  /* 0x0000000c15157248 */ /* 0x000fe40003fe0000 */
[----:B------:R-:W-:Y:S02]  /*1c10*/  SEL R20, R13, R20, !P2 ;  /* 0x000000140d147207 */ /* 0x000fe40005000000 */
[----:B------:R-:W-:-:S02]  /*1c20*/  SEL R23, R2, R23, !P2 ;  /* 0x0000001702177207 */ /* 0x000fc40005000000 */
[----:B---3--:R-:W-:Y:S02]  /*1c30*/  @P3 ISETP.GE.U32.AND P4, PT, R14, R21, PT ;  /* 0x000000150e00320c */ /* 0x008fe40003f86070 */
[----:B------:R-:W-:Y:S02]  /*1c40*/  @P3 VIMNMX.U32 R21, PT, PT, R21, R14, PT ;  /* 0x0000000e15153248 */ /* 0x000fe40003fe0000 */
[----:B------:R-:W-:Y:S02]  /*1c50*/  @P3 SEL R20, R15, R20, !P4 ;  /* 0x000000140f143207 */ /* 0x000fe40006000000 */
[----:B------:R-:W-:-:S07]  /*1c60*/  @P3 SEL R23, R2, R23, !P4 ;  /* 0x0000001702173207 */ /* 0x000fce0006000000 */
.L_x_10:
[----:B------:R-:W-:Y:S05]  /*1c70*/  BSYNC.RECONVERGENT B1 ;  /* 0x0000000000017941 */ /* 0x000fea0003800200 */
.L_x_9:
[C---:B------:R-:W-:Y:S01]  /*1c80*/  ISETP.NE.AND P2, PT, R2.reuse, R6, PT ;  /* 0x000000060200720c */ /* 0x040fe20003f45270 */
[----:B------:R-:W-:-:S12]  /*1c90*/  VIADD R2, R2, 0x1 ;  /* 0x0000000102027836 */ /* 0x000fd80000000000 */
[----:B------:R-:W-:Y:S05]  /*1ca0*/  @P2 BRA `(.L_x_18) ;  /* 0xfffffff000d42947 */ /* 0x000fea000383ffff */
[----:B------:R-:W-:Y:S05]  /*1cb0*/  BSYNC.RECONVERGENT B2 ;  /* 0x0000000000027941 */ /* 0x000fea0003800200 */
.L_x_8:
[----:B------:R-:W-:-:S07]  /*1cc0*/  IMAD R23, R23, 0xc0, RZ ;  /* 0x000000c017177824 */ /* 0x000fce00078e02ff */
.L_x_2:
[----:B------:R-:W-:Y:S05]  /*1cd0*/  BSYNC.RECONVERGENT B0 ;  /* 0x0000000000007941 */ /* 0x000fea0003800200 */
.L_x_1:
[----:B------:R-:W0:Y:S01]  /*1ce0*/  LDCU.64 UR6, c[0x0][0x388] ;  /* 0x00007100ff0677ac */ /* 0x000e220008000a00 */
[----:B------:R-:W-:-:S05]  /*1cf0*/  IADD3 R23, PT, PT, R20, R0, R23 ;  /* 0x0000000014177210 */ /* 0x000fca0007ffe017 */
[----:B------:R-:W-:-:S05]  /*1d00*/  VIADD R23, R23, 0xffff8800 ;  /* 0xffff880017177836 */ /* 0x000fca0000000000 */
[----:B0-----:R-:W-:-:S04]  /*1d10*/  IADD3 R2, P0, PT, R23, UR6, RZ ;  /* 0x0000000617027c10 */ /* 0x001fc8000ff1e0ff */
[----:B------:R-:W-:Y:S01]  /*1d20*/  LEA.HI.X.SX32 R3, R23, UR7, 0x1, P0 ;  /* 0x0000000717037c11 */ /* 0x000fe200080f0eff */
[----:B------:R-:W0:Y:S04]  /*1d30*/  LDCU.64 UR6, c[0x0][0x390] ;  /* 0x00007200ff0677ac */ /* 0x000e280008000a00 */
[----:B------:R-:W2:Y:S01]  /*1d40*/  LDG.E.U8 R5, desc[UR4][R2.64] ;  /* 0x0000000402057981 */ /* 0x000ea2000c1e1100 */
[----:B0-----:R-:W-:-:S04]  /*1d50*/  IADD3 R6, P0, PT, R4, UR6, RZ ;  /* 0x0000000604067c10 */ /* 0x001fc8000ff1e0ff */
[----:B------:R-:W-:-:S05]  /*1d60*/  LEA.HI.X.SX32 R7, R4, UR7, 0x1, P0 ;  /* 0x0000000704077c11 */ /* 0x000fca00080f0eff */
[----:B--2---:R0:W-:Y:S04]  /*1d70*/  STG.E.U8 desc[UR4][R6.64], R5 ;  /* 0x0000000506007986 */ /* 0x0041e8000c101104 */
[----:B------:R-:W2:Y:S04]  /*1d80*/  LDG.E.U8 R9, desc[UR4][R2.64+0x1] ;  /* 0x0000010402097981 */ /* 0x000ea8000c1e1100 */
[----:B--2---:R1:W-:Y:S04]  /*1d90*/  STG.E.U8 desc[UR4][R6.64+0x1], R9 ;  /* 0x0000010906007986 */ /* 0x0043e8000c101104 */
[----:B------:R-:W2:Y:S04]  /*1da0*/  LDG.E.U8 R11, desc[UR4][R2.64+0x2] ;  /* 0x00000204020b7981 */ /* 0x000ea8000c1e1100 */
[----:B--2---:R2:W-:Y:S04]  /*1db0*/  STG.E.U8 desc[UR4][R6.64+0x2], R11 ;  /* 0x0000020b06007986 */ /* 0x0045e8000c101104 */
[----:B------:R-:W3:Y:S04]  /*1dc0*/  LDG.E.U8 R13, desc[UR4][R2.64+0x3] ;  /* 0x00000304020d7981 */ /* 0x000ee8000c1e1100 */
[----:B---3--:R3:W-:Y:S04]  /*1dd0*/  STG.E.U8 desc[UR4][R6.64+0x3], R13 ;  /* 0x0000030d06007986 */ /* 0x0087e8000c101104 */
[----:B------:R-:W4:Y:S04]  /*1de0*/  LDG.E.U8 R15, desc[UR4][R2.64+0x4] ;  /* 0x00000404020f7981 */ /* 0x000f28000c1e1100 */
[----:B----4-:R4:W-:Y:S04]  /*1df0*/  STG.E.U8 desc[UR4][R6.64+0x4], R15 ;  /* 0x0000040f06007986 */ /* 0x0109e8000c101104 */
[----:B------:R-:W5:Y:S04]  /*1e00*/  LDG.E.U8 R17, desc[UR4][R2.64+0x5] ;  /* 0x0000050402117981 */ /* 0x000f68000c1e1100 */
[----:B-----5:R5:W-:Y:S04]  /*1e10*/  STG.E.U8 desc[UR4][R6.64+0x5], R17 ;  /* 0x0000051106007986 */ /* 0x020be8000c101104 */
[----:B0-----:R-:W2:Y:S04]  /*1e20*/  LDG.E.U8 R5, desc[UR4][R2.64+0xc0] ;  /* 0x0000c00402057981 */ /* 0x001ea8000c1e1100 */
[----:B--2---:R0:W-:Y:S04]  /*1e30*/  STG.E.U8 desc[UR4][R6.64+0xc0], R5 ;  /* 0x0000c00506007986 */ /* 0x0041e8000c101104 */
[----:B-1----:R-:W2:Y:S04]  /*1e40*/  LDG.E.U8 R9, desc[UR4][R2.64+0xc1] ;  /* 0x0000c10402097981 */ /* 0x002ea8000c1e1100 */
[----:B--2---:R1:W-:Y:S04]  /*1e50*/  STG.E.U8 desc[UR4][R6.64+0xc1], R9 ;  /* 0x0000c10906007986 */ /* 0x0043e8000c101104 */
[----:B------:R-:W2:Y:S04]  /*1e60*/  LDG.E.U8 R11, desc[UR4][R2.64+0xc2] ;  /* 0x0000c204020b7981 */ /* 0x000ea8000c1e1100 */
[----:B--2---:R2:W-:Y:S04]  /*1e70*/  STG.E.U8 desc[UR4][R6.64+0xc2], R11 ;  /* 0x0000c20b06007986 */ /* 0x0045e8000c101104 */
[----:B---3--:R-:W3:Y:S04]  /*1e80*/  LDG.E.U8 R13, desc[UR4][R2.64+0xc3] ;  /* 0x0000c304020d7981 */ /* 0x008ee8000c1e1100 */
[----:B---3--:R3:W-:Y:S04]  /*1e90*/  STG.E.U8 desc[UR4][R6.64+0xc3], R13 ;  /* 0x0000c30d06007986 */ /* 0x0087e8000c101104 */
[----:B----4-:R-:W4:Y:S04]  /*1ea0*/  LDG.E.U8 R15, desc[UR4][R2.64+0xc4] ;  /* 0x0000c404020f7981 */ /* 0x010f28000c1e1100 */
[----:B----4-:R4:W-:Y:S04]  /*1eb0*/  STG.E.U8 desc[UR4][R6.64+0xc4], R15 ;  /* 0x0000c40f06007986 */ /* 0x0109e8000c101104 */
[----:B-----5:R-:W5:Y:S04]  /*1ec0*/  LDG.E.U8 R17, desc[UR4][R2.64+0xc5] ;  /* 0x0000c50402117981 */ /* 0x020f68000c1e1100 */
        /* <DEDUP_REMOVED lines=26> */
[----:B--2---:R-:W-:Y:S04]  /*2070*/  STG.E.U8 desc[UR4][R6.64+0x300], R5 ;  /* 0x0003000506007986 */ /* 0x004fe8000c101104 */
[----:B-1----:R-:W2:Y:S04]  /*2080*/  LDG.E.U8 R9, desc[UR4][R2.64+0x301] ;  /* 0x0003010402097981 */ /* 0x002ea8000c1e1100 */
[----:B--2---:R-:W-:Y:S04]  /*2090*/  STG.E.U8 desc[UR4][R6.64+0x301], R9 ;  /* 0x0003010906007986 */ /* 0x004fe8000c101104 */
[----:B------:R-:W2:Y:S04]  /*20a0*/  LDG.E.U8 R11, desc[UR4][R2.64+0x302] ;  /* 0x00030204020b7981 */ /* 0x000ea8000c1e1100 */
[----:B--2---:R-:W-:Y:S04]  /*20b0*/  STG.E.U8 desc[UR4][R6.64+0x302], R11 ;  /* 0x0003020b06007986 */ /* 0x004fe8000c101104 */
[----:B---3--:R-:W2:Y:S04]  /*20c0*/  LDG.E.U8 R13, desc[UR4][R2.64+0x303] ;  /* 0x00030304020d7981 */ /* 0x008ea8000c1e1100 */
[----:B--2---:R-:W-:Y:S04]  /*20d0*/  STG.E.U8 desc[UR4][R6.64+0x303], R13 ;  /* 0x0003030d06007986 */ /* 0x004fe8000c101104 */
[----:B----4-:R-:W2:Y:S04]  /*20e0*/  LDG.E.U8 R15, desc[UR4][R2.64+0x304] ;  /* 0x00030404020f7981 */ /* 0x010ea8000c1e1100 */
[----:B--2---:R-:W-:Y:S04]  /*20f0*/  STG.E.U8 desc[UR4][R6.64+0x304], R15 ;  /* 0x0003040f06007986 */ /* 0x004fe8000c101104 */
[----:B-----5:R-:W2:Y:S04]  /*2100*/  LDG.E.U8 R17, desc[UR4][R2.64+0x305] ;  /* 0x0003050402117981 */ /* 0x020ea8000c1e1100 */
[----:B--2---:R-:W-:Y:S01]  /*2110*/  STG.E.U8 desc[UR4][R6.64+0x305], R17 ;  /* 0x0003051106007986 */ /* 0x004fe2000c101104 */
[----:B------:R-:W-:Y:S05]  /*2120*/  EXIT ;  /* 0x000000000000794d */ /* 0x000fea0003800000 */
.L_x_19:
[----:B------:R-:W-:-:S00]  /*2130*/  BRA `(.L_x_19) ;  /* 0xfffffffc00fc7947 */ /* 0x000fc0000383ffff */
[----:B------:R-:W-:-:S00]  /*2140*/  NOP ;  /* 0x0000000000007918 */ /* 0x000fc00000000000 */
        /* <DEDUP_REMOVED lines=11> */
.L_x_46:


//--------------------- .text._Z8disp_YUVPA192_A3_A300_hi --------------------------
	.section	.text._Z8disp_YUVPA192_A3_A300_hi,"ax",@progbits
	.align	128
        .global         _Z8disp_YUVPA192_A3_A300_hi
        .type           _Z8disp_YUVPA192_A3_A300_hi,@function
        .size           _Z8disp_YUVPA192_A3_A300_hi,(.L_x_47 - _Z8disp_YUVPA192_A3_A300_hi)
        .other          _Z8disp_YUVPA192_A3_A300_hi,@"STO_CUDA_ENTRY STV_DEFAULT"
_Z8disp_YUVPA192_A3_A300_hi:
.text._Z8disp_YUVPA192_A3_A300_hi:
[----:B------:R-:W0:Y:S01]  /*0000*/  LDC R1, c[0x0][0x37c] ;  /* 0x0000df00ff017b82 */ /* 0x000e220000000800 */
[----:B------:R-:W-:Y:S01]  /*0010*/  MOV R16, 0x10 ;  /* 0x0000001000107802 */ /* 0x000fe20000000f00 */
[----:B------:R-:W1:Y:S01]  /*0020*/  LDCU UR4, c[0x0][0x2f8] ;  /* 0x00005f00ff0477ac */ /* 0x000e620008000800 */
[----:B0-----:R-:W-:Y:S01]  /*0030*/  VIADD R1, R1, 0xfffffff8 ;  /* 0xfffffff801017836 */ /* 0x001fe20000000000 */
[----:B------:R-:W-:-:S04]  /*0040*/  CS2R R6, SRZ ;  /* 0x0000000000067805 */ /* 0x000fc8000001ff00 */
[----:B------:R0:W2:Y:S01]  /*0050*/  LDC.64 R8, c[0x4][R16] ;  /* 0x0100000010087b82 */ /* 0x0000a20000000a00 */
[----:B------:R-:W3:Y:S01]  /*0060*/  LDCU.64 UR6, c[0x4][URZ] ;  /* 0x01000000ff0677ac */ /* 0x000ee20008000a00 */
[----:B------:R-:W4:Y:S01]  /*0070*/  LDCU UR5, c[0x0][0x2fc] ;  /* 0x00005f80ff0577ac */ /* 0x000f220008000800 */
[----:B-1----:R-:W-:Y:S01]  /*0080*/  IADD3 R18, P0, PT, R1, UR4, RZ ;  /* 0x0000000401127c10 */ /* 0x002fe2000ff1e0ff */
[----:B---3--:R-:W-:Y:S02]  /*0090*/  IMAD.U32 R4, RZ, RZ, UR6 ;  /* 0x00000006ff047e24 */ /* 0x008fe4000f8e00ff */
[----:B------:R-:W-:Y:S02]  /*00a0*/  IMAD.U32 R5, RZ, RZ, UR7 ;  /* 0x00000007ff057e24 */ /* 0x000fe4000f8e00ff */
[----:B0---4-:R-:W-:-:S08]  /*00b0*/  IMAD.X R2, RZ, RZ, UR5, P0 ;  /* 0x00000005ff027e24 */ /* 0x011fd000080e06ff */
[----:B------:R-:W-:-:S07]  /*00c0*/  LEPC R20, `(.L_x_20) ;  /* 0x000000001014794e */ /* 0x000fce0000000000 */
[----:B--2---:R-:W-:Y:S05]  /*00d0*/  CALL.ABS.NOINC R8 ;  /* 0x0000000008007343 */ /* 0x004fea0003c00000 */
.L_x_20:
[----:B------:R-:W0:Y:S01]  /*00e0*/  LDC.64 R16, c[0x4][R16] ;  /* 0x0100000010107b82 */ /* 0x000e220000000a00 */
[----:B------:R-:W1:Y:S01]  /*00f0*/  LDCU.64 UR4, c[0x4][URZ] ;  /* 0x01000000ff0477ac */ /* 0x000e620008000a00 */
[----:B------:R-:W-:Y:S01]  /*0100*/  CS2R R6, SRZ ;  /* 0x0000000000067805 */ /* 0x000fe2000001ff00 */
[----:B-1----:R-:W-:Y:S02]  /*0110*/  IMAD.U32 R4, RZ, RZ, UR4 ;  /* 0x00000004ff047e24 */ /* 0x002fe4000f8e00ff */
[----:B------:R-:W-:-:S07]  /*0120*/  IMAD.U32 R5, RZ, RZ, UR5 ;  /* 0x00000005ff057e24 */ /* 0x000fce000f8e00ff */
[----:B------:R-:W-:-:S07]  /*0130*/  LEPC R20, `(.L_x_21) ;  /* 0x000000001014794e */ /* 0x000fce0000000000 */
[----:B0-----:R-:W-:Y:S05]  /*0140*/  CALL.ABS.NOINC R16 ;  /* 0x0000000010007343 */ /* 0x001fea0003c00000 */
.L_x_21:
[----:B------:R-:W0:Y:S01]  /*0150*/  LDC R3, c[0x0][0x388] ;  /* 0x0000e200ff037b82 */ /* 0x000e220000000800 */
[----:B------:R-:W-:-:S07]  /*0160*/  IMAD.MOV.U32 R23, RZ, RZ, RZ ;  /* 0x000000ffff177224 */ /* 0x000fce00078e00ff */
[----:B------:R-:W0:Y:S08]  /*0170*/  LDC.64 R24, c[0x0][0x380] ;  /* 0x0000e000ff187b82 */ /* 0x000e300000000a00 */
[----:B------:R-:W1:Y:S01]  /*0180*/  LDC.64 R28, c[0x0][0x358] ;  /* 0x0000d600ff1c7b82 */ /* 0x000e620000000a00 */
[----:B0-----:R-:W-:-:S03]  /*0190*/  IMAD.WIDE R24, R3, 0x12c, R24 ;  /* 0x0000012c03187825 */ /* 0x001fc600078e0218 */
[----:B------:R-:W-:-:S04]  /*01a0*/  IADD3 RZ, P0, PT, R24, 0x1c20, RZ ;  /* 0x00001c2018ff7810 */ /* 0x000fc80007f1e0ff */
[----:B------:R-:W-:-:S09]  /*01b0*/  IADD3.X R24, PT, PT, RZ, R25, RZ, P0, !PT ;  /* 0x00000019ff187210 */ /* 0x000fd200007fe4ff */
.L_x_44:
[----:B------:R-:W-:Y:S01]  /*01c0*/  MOV R0, 0x10 ;  /* 0x0000001000007802 */ /* 0x000fe20000000f00 */
[----:B------:R-:W0:Y:S01]  /*01d0*/  LDCU.64 UR4, c[0x4][URZ] ;  /* 0x01000000ff0477ac */ /* 0x000e220008000a00 */
[----:B------:R-:W-:Y:S02]  /*01e0*/  CS2R R6, SRZ ;  /* 0x0000000000067805 */ /* 0x000fe4000001ff00 */
[----:B------:R2:W3:Y:S01]  /*01f0*/  LDC.64 R8, c[0x4][R0] ;  /* 0x0100000000087b82 */ /* 0x0004e20000000a00 */
[----:B0-----:R-:W-:Y:S02]  /*0200*/  IMAD.U32 R4, RZ, RZ, UR4 ;  /* 0x00000004ff047e24 */ /* 0x001fe4000f8e00ff */
[----:B--2---:R-:W-:-:S07]  /*0210*/  IMAD.U32 R5, RZ, RZ, UR5 ;  /* 0x00000005ff057e24 */ /* 0x004fce000f8e00ff */
[----:B------:R-:W-:-:S07]  /*0220*/  LEPC R20, `(.L_x_22) ;  /* 0x000000001014794e */ /* 0x000fce0000000000 */
[----:B-1-3--:R-:W-:Y:S05]  /*0230*/  CALL.ABS.NOINC R8 ;  /* 0x0000000008007343 */ /* 0x00afea0003c00000 */
.L_x_22:
[----:B------:R-:W0:Y:S01]  /*0240*/  LDC R0, c[0x0][0x388] ;  /* 0x0000e200ff007b82 */ /* 0x000e220000000800 */
[----:B------:R-:W-:Y:S01]  /*0250*/  BSSY.RECONVERGENT B7, `(.L_x_23) ;  /* 0x00000e1000077945 */ /* 0x000fe20003800200 */
[----:B------:R-:W-:-:S06]  /*0260*/  IMAD.MOV.U32 R25, RZ, RZ, RZ ;  /* 0x000000ffff197224 */ /* 0x000fcc00078e00ff */
[----:B------:R-:W0:Y:S02]  /*0270*/  LDC R3, c[0x0][0x380] ;  /* 0x0000e000ff037b82 */ /* 0x000e240000000800 */
[----:B0-----:R-:W-:-:S04]  /*0280*/  IMAD R0, R0, 0x12c, R3 ;  /* 0x0000012c00007824 */ /* 0x001fc800078e0203 */
[----:B------:R-:W-:-:S07]  /*0290*/  VIADD R26, R0, 0x1c20 ;  /* 0x00001c20001a7836 */ /* 0x000fce0000000000 */
.L_x_43:
[----:B------:R-:W-:Y:S01]  /*02a0*/  MOV R8, 0x10 ;  /* 0x0000001000087802 */ /* 0x000fe20000000f00 */
[----:B------:R-:W0:Y:S01]  /*02b0*/  LDCU.64 UR4, c[0x4][URZ] ;  /* 0x01000000ff0477ac */ /* 0x000e220008000a00 */
[----:B------:R-:W-:-:S04]  /*02c0*/  CS2R R6, SRZ ;  /* 0x0000000000067805 */ /* 0x000fc8000001ff00 */
[----:B------:R-:W1:Y:S01]  /*02d0*/  LDC.64 R8, c[0x4][R8] ;  /* 0x0100000008087b82 */ /* 0x000e620000000a00 */
[----:B0-----:R-:W-:Y:S02]  /*02e0*/  IMAD.U32 R4, RZ, RZ, UR4 ;  /* 0x00000004ff047e24 */ /* 0x001fe4000f8e00ff */
[----:B------:R-:W-:-:S07]  /*02f0*/  IMAD.U32 R5, RZ, RZ, UR5 ;  /* 0x00000005ff057e24 */ /* 0x000fce000f8e00ff */
[----:B------:R-:W-:-:S07]  /*0300*/  LEPC R20, `(.L_x_24) ;  /* 0x000000001014794e */ /* 0x000fce0000000000 */
[----:B-1----:R-:W-:Y:S05]  /*0310*/  CALL.ABS.NOINC R8 ;  /* 0x0000000008007343 */ /* 0x002fea0003c00000 */
.L_x_24:
[----:B------:R-:W-:Y:S01]  /*0320*/  IADD3 R4, P0, PT, R23, R26, RZ ;  /* 0x0000001a17047210 */ /* 0x000fe20007f1e0ff */
[----:B------:R-:W-:Y:S01]  /*0330*/  HFMA2 R19, -RZ, RZ, 0, 0 ;  /* 0x00000000ff137431 */ /* 0x000fe200000001ff */
[----:B------:R-:W-:Y:S03]  /*0340*/  BSSY.RECONVERGENT B6, `(.L_x_25) ;  /* 0x00000ce000067945 */ /* 0x000fe60003800200 */
[----:B------:R-:W-:Y:S02]  /*0350*/  IMAD.X R5, RZ, RZ, R24, P0 ;  /* 0x000000ffff057224 */ /* 0x000fe400000e0618 */
[----:B------:R-:W-:-:S04]  /*0360*/  IMAD.WIDE.U32 R4, R25, 0x2a300, R4 ;  /* 0x0002a30019047825 */ /* 0x000fc800078e0004 */
[----:B------:R-:W-:Y:S02]  /*0370*/  IMAD.MOV.U32 R16, RZ, RZ, R4 ;  /* 0x000000ffff107224 */ /* 0x000fe400078e0004 */
[----:B------:R-:W-:-:S07]  /*0380*/  IMAD.MOV.U32 R17, RZ, RZ, R5 ;  /* 0x000000ffff117224 */ /* 0x000fce00078e0005 */
.L_x_42:
[----:B------:R-:W-:Y:S02]  /*0390*/  R2UR UR4, R28 ;  /* 0x000000001c0472ca */ /* 0x000fe400000e0000 */
[----:B------:R-:W-:-:S13]  /*03a0*/  R2UR UR5, R29 ;  /* 0x000000001d0572ca */ /* 0x000fda00000e0000 */
[----:B------:R-:W2:Y:S01]  /*03b0*/  LDG.E.U8 R0, desc[UR4][R16.64+-0x1c20] ;  /* 0xffe3e00410007981 */ /* 0x000ea2000c1e1100 */
[----:B------:R-:W-:Y:S01]  /*03c0*/  MOV R8, 0x10 ;  /* 0x0000001000087802 */ /* 0x000fe20000000f00 */
[----:B------:R-:W0:Y:S01]  /*03d0*/  LDCU.64 UR4, c[0x4][0x8] ;  /* 0x01000100ff0477ac */ /* 0x000e220008000a00 */
[----:B------:R-:W-:Y:S02]  /*03e0*/  VIADD R19, R19, 0x10 ;  /* 0x0000001013137836 */ /* 0x000fe40000000000 */
[----:B------:R-:W-:Y:S02]  /*03f0*/  IMAD.MOV.U32 R6, RZ, RZ, R18 ;  /* 0x000000ffff067224 */ /* 0x000fe400078e0012 */
[----:B------:R-:W1:Y:S01]  /*0400*/  LDC.64 R8, c[0x4][R8] ;  /* 0x0100000008087b82 */ /* 0x000e620000000a00 */
[----:B------:R-:W-:Y:S01]  /*0410*/  ISETP.NE.AND P0, PT, R19, 0xc0, PT ;  /* 0x000000c01300780c */ /* 0x000fe20003f05270 */
[----:B------:R-:W-:-:S03]  /*0420*/  IMAD.MOV.U32 R7, RZ, RZ, R2 ;  /* 0x000000ffff077224 */ /* 0x000fc600078e0002 */
[----:B------:R-:W-:Y:S01]  /*0430*/  P2R R27, PR, RZ, 0x1 ;  /* 0x00000001ff1b7803 */ /* 0x000fe20000000000 */
[----:B0-----:R-:W-:Y:S02]  /*0440*/  IMAD.U32 R4, RZ, RZ, UR4 ;  /* 0x00000004ff047e24 */ /* 0x001fe4000f8e00ff */
[----:B------:R-:W-:Y:S01]  /*0450*/  IMAD.U32 R5, RZ, RZ, UR5 ;  /* 0x00000005ff057e24 */ /* 0x000fe2000f8e00ff */
[----:B-12---:R0:W-:Y:S06]  /*0460*/  STL [R1], R0 ;  /* 0x0000000001007387 */ /* 0x0061ec0000100800 */
[----:B------:R-:W-:-:S07]  /*0470*/  LEPC R20, `(.L_x_26) ;  /* 0x000000001014794e */ /* 0x000fce0000000000 */
[----:B0-----:R-:W-:Y:S05]  /*0480*/  CALL.ABS.NOINC R8 ;  /* 0x0000000008007343 */ /* 0x001fea0003c00000 */
.L_x_26:
[----:B------:R-:W-:Y:S02]  /*0490*/  R2UR UR4, R28 ;  /* 0x000000001c0472ca */ /* 0x000fe400000e0000 */
[----:B------:R-:W-:-:S13]  /*04a0*/  R2UR UR5, R29 ;  /* 0x000000001d0572ca */ /* 0x000fda00000e0000 */
[----:B------:R-:W2:Y:S01]  /*04b0*/  LDG.E.U8 R0, desc[UR4][R16.64+-0x189c] ;  /* 0xffe7640410007981 */ /* 0x000ea2000c1e1100 */
[----:B------:R-:W-:Y:S01]  /*04c0*/  MOV R22, 0x10 ;  /* 0x0000001000167802 */ /* 0x000fe20000000f00 */
[----:B------:R-:W0:Y:S01]  /*04d0*/  LDCU.64 UR4, c[0x4][0x8] ;  /* 0x01000100ff0477ac */ /* 0x000e220008000a00 */
[----:B------:R-:W-:Y:S02]  /*04e0*/  IMAD.MOV.U32 R6, RZ, RZ, R18 ;  /* 0x000000ffff067224 */ /* 0x000fe400078e0012 */
[----:B------:R1:W3:Y:S01]  /*04f0*/  LDC.64 R8, c[0x4][R22] ;  /* 0x0100000016087b82 */ /* 0x0002e20000000a00 */
[----:B------:R-:W-:Y:S01]  /*0500*/  IMAD.MOV.U32 R7, RZ, RZ, R2 ;  /* 0x000000ffff077224 */ /* 0x000fe200078e0002 */
[----:B0-----:R-:W-:Y:S01]  /*0510*/  MOV R4, UR4 ;  /* 0x0000000400047c02 */ /* 0x001fe20008000f00 */
[----:B------:R-:W-:Y:S01]  /*0520*/  IMAD.U32 R5, RZ, RZ, UR5 ;  /* 0x00000005ff057e24 */ /* 0x000fe2000f8e00ff */
[----:B--23--:R1:W-:Y:S06]  /*0530*/  STL [R1], R0 ;  /* 0x0000000001007387 */ /* 0x00c3ec0000100800 */
[----:B------:R-:W-:-:S07]  /*0540*/  LEPC R20, `(.L_x_27) ;  /* 0x000000001014794e */ /* 0x000fce0000000000 */
[----:B-1----:R-:W-:Y:S05]  /*0550*/  CALL.ABS.NOINC R8 ;  /* 0x0000000008007343 */ /* 0x002fea0003c00000 */
.L_x_27:
[----:B------:R-:W-:Y:S02]  /*0560*/  R2UR UR4, R28 ;  /* 0x000000001c0472ca */ /* 0x000fe400000e0000 */
[----:B------:R-:W-:-:S13]  /*0570*/  R2UR UR5, R29 ;  /* 0x000000001d0572ca */ /* 0x000fda00000e0000 */
[----:B------:R-:W2:Y:S01]  /*0580*/  LDG.E.U8 R0, desc[UR4][R16.64+-0x1518] ;  /* 0xffeae80410007981 */ /* 0x000ea2000c1e1100 */
[----:B------:R0:W1:Y:S01]  /*0590*/  LDC.64 R8, c[0x4][R22] ;  /* 0x0100000016087b82 */ /* 0x0000620000000a00 */
[----:B------:R-:W3:Y:S01]  /*05a0*/  LDCU.64 UR4, c[0x4][0x8] ;  /* 0x01000100ff0477ac */ /* 0x000ee20008000a00 */
[----:B------:R-:W-:Y:S02]  /*05b0*/  IMAD.MOV.U32 R6, RZ, RZ, R18 ;  /* 0x000000ffff067224 */ /* 0x000fe400078e0012 */
[----:B------:R-:W-:Y:S02]  /*05c0*/  IMAD.MOV.U32 R7, RZ, RZ, R2 ;  /* 0x000000ffff077224 */ /* 0x000fe400078e0002 */
[----:B---3--:R-:W-:Y:S02]  /*05d0*/  IMAD.U32 R4, RZ, RZ, UR4 ;  /* 0x00000004ff047e24 */ /* 0x008fe4000f8e00ff */
[----:B------:R-:W-:Y:S01]  /*05e0*/  IMAD.U32 R5, RZ, RZ, UR5 ;  /* 0x00000005ff057e24 */ /* 0x000fe2000f8e00ff */
[----:B-12---:R0:W-:Y:S06]  /*05f0*/  STL [R1], R0 ;  /* 0x0000000001007387 */ /* 0x0061ec0000100800 */
[----:B------:R-:W-:-:S07]  /*0600*/  LEPC R20, `(.L_x_28) ;  /* 0x000000001014794e */ /* 0x000fce0000000000 */
[----:B0-----:R-:W-:Y:S05]  /*0610*/  CALL.ABS.NOINC R8 ;  /* 0x0000000008007343 */ /* 0x001fea0003c00000 */
.L_x_28:
[----:B------:R-:W-:Y:S02]  /*0620*/  R2UR UR4, R28 ;  /* 0x000000001c0472ca */ /* 0x000fe400000e0000 */
[----:B------:R-:W-:-:S13]  /*0630*/  R2UR UR5, R29 ;  /* 0x000000001d0572ca */ /* 0x000fda00000e0000 */
[----:B------:R-:W2:Y:S01]  /*0640*/  LDG.E.U8 R0, desc[UR4][R16.64+-0x1194] ;  /* 0xffee6c0410007981 */ /* 0x000ea2000c1e1100 */
[----:B------:R0:W1:Y:S01]  /*0650*/  LDC.64 R8, c[0x4][R22] ;  /* 0x0100000016087b82 */ /* 0x0000620000000a00 */
[----:B------:R-:W3:Y:S01]  /*0660*/  LDCU.64 UR4, c[0x4][0x8] ;  /* 0x01000100ff0477ac */ /* 0x000ee20008000a00 */
[----:B------:R-:W-:Y:S02]  /*0670*/  IMAD.MOV.U32 R6, RZ, RZ, R18 ;  /* 0x000000ffff067224 */ /* 0x000fe400078e0012 */
[----:B------:R-:W-:Y:S01]  /*0680*/  IMAD.MOV.U32 R7, RZ, RZ, R2 ;  /* 0x000000ffff077224 */ /* 0x000fe200078e0002 */
[----:B---3--:R-:W-:Y:S01]  /*0690*/  MOV R4, UR4 ;  /* 0x0000000400047c02 */ /* 0x008fe20008000f00 */
[----:B------:R-:W-:Y:S01]  /*06a0*/  IMAD.U32 R5, RZ, RZ, UR5 ;  /* 0x00000005ff057e24 */ /* 0x000fe2000f8e00ff */
[----:B-12---:R0:W-:Y:S06]  /*06b0*/  STL [R1], R0 ;  /* 0x0000000001007387 */ /* 0x0061ec0000100800 */
[----:B------:R-:W-:-:S07]  /*06c0*/  LEPC R20, `(.L_x_29) ;  /* 0x000000001014794e */ /* 0x000fce0000000000 */
[----:B0-----:R-:W-:Y:S05]  /*06d0*/  CALL.ABS.NOINC R8 ;  /* 0x0000000008007343 */ /* 0x001fea0003c00000 */
.L_x_29:
[----:B------:R-:W-:Y:S02]  /*06e0*/  R2UR UR4, R28 ;  /* 0x000000001c0472ca */ /* 0x000fe400000e0000 */
[----:B------:R-:W-:-:S13]  /*06f0*/  R2UR UR5, R29 ;  /* 0x000000001d0572ca */ /* 0x000fda00000e0000 */
[----:B------:R-:W2:Y:S01]  /*0700*/  LDG.E.U8 R0, desc[UR4][R16.64+-0xe10] ;  /* 0xfff1f00410007981 */ /* 0x000ea2000c1e1100 */
[----:B------:R0:W1:Y:S01]  /*0710*/  LDC.64 R8, c[0x4][R22] ;  /* 0x0100000016087b82 */ /* 0x0000620000000a00 */
[----:B------:R-:W3:Y:S01]  /*0720*/  LDCU.64 UR4, c[0x4][0x8] ;  /* 0x01000100ff0477ac */ /* 0x000ee20008000a00 */
[----:B------:R-:W-:Y:S01]  /*0730*/  IMAD.MOV.U32 R6, RZ, RZ, R18 ;  /* 0x000000ffff067224 */ /* 0x000fe200078e0012 */
[----:B------:R-:W-:Y:S01]  /*0740*/  MOV R7, R2 ;  /* 0x0000000200077202 */ /* 0x000fe20000000f00 */
[----:B---3--:R-:W-:Y:S02]  /*0750*/  IMAD.U32 R4, RZ, RZ, UR4 ;  /* 0x00000004ff047e24 */ /* 0x008fe4000f8e00ff */
[----:B------:R-:W-:Y:S01]  /*0760*/  IMAD.U32 R5, RZ, RZ, UR5 ;  /* 0x00000005ff057e24 */ /* 0x000fe2000f8e00ff */
[----:B-12---:R0:W-:Y:S06]  /*0770*/  STL [R1], R0 ;  /* 0x0000000001007387 */ /* 0x0061ec0000100800 */
[----:B------:R-:W-:-:S07]  /*0780*/  LEPC R20, `(.L_x_30) ;  /* 0x000000001014794e */ /* 0x000fce0000000000 */
[----:B0-----:R-:W-:Y:S05]  /*0790*/  CALL.ABS.NOINC R8 ;  /* 0x0000000008007343 */ /* 0x001fea0003c00000 */
.L_x_30:
        /* <DEDUP_REMOVED lines=12> */
.L_x_31:
[----:B------:R-:W-:Y:S02]  /*0860*/  R2UR UR4, R28 ;  /* 0x000000001c0472ca */ /* 0x000fe400000e0000 */
[----:B------:R-:W-:-:S13]  /*0870*/  R2UR UR5, R29 ;  /* 0x000000001d0572ca */ /* 0x000fda00000e0000 */
[----:B------:R-:W2:Y:S01]  /*0880*/  LDG.E.U8 R0, desc[UR4][R16.64+-0x708] ;  /* 0xfff8f80410007981 */ /* 0x000ea2000c1e1100 */
[----:B------:R0:W1:Y:S01]  /*0890*/  LDC.64 R8, c[0x4][R22] ;  /* 0x0100000016087b82 */ /* 0x0000620000000a00 */
[----:B------:R-:W3:Y:S01]  /*08a0*/  LDCU.64 UR4, c[0x4][0x8] ;  /* 0x01000100ff0477ac */ /* 0x000ee20008000a00 */
[----:B------:R-:W-:Y:S01]  /*08b0*/  MOV R6, R18 ;  /* 0x0000001200067202 */ /* 0x000fe20000000f00 */
[----:B------:R-:W-:Y:S02]  /*08c0*/  IMAD.MOV.U32 R7, RZ, RZ, R2 ;  /* 0x000000ffff077224 */ /* 0x000fe400078e0002 */
[----:B---3--:R-:W-:Y:S02]  /*08d0*/  IMAD.U32 R4, RZ, RZ, UR4 ;  /* 0x00000004ff047e24 */ /* 0x008fe4000f8e00ff */
[----:B------:R-:W-:Y:S01]  /*08e0*/  IMAD.U32 R5, RZ, RZ, UR5 ;  /* 0x00000005ff057e24 */ /* 0x000fe2000f8e00ff */
[----:B-12---:R0:W-:Y:S06]  /*08f0*/  STL [R1], R0 ;  /* 0x0000000001007387 */ /* 0x0061ec0000100800 */
[----:B------:R-:W-:-:S07]  /*0900*/  LEPC R20, `(.L_x_32) ;  /* 0x000000001014794e */ /* 0x000fce0000000000 */
[----:B0-----:R-:W-:Y:S05]  /*0910*/  CALL.ABS.NOINC R8 ;  /* 0x0000000008007343 */ /* 0x001fea0003c00000 */
.L_x_32:
        /* <DEDUP_REMOVED lines=12> */
.L_x_33:
[----:B------:R-:W-:Y:S02]  /*09e0*/  R2UR UR4, R28 ;  /* 0x000000001c0472ca */ /* 0x000fe400000e0000 */
[----:B------:R-:W-:-:S13]  /*09f0*/  R2UR UR5, R29 ;  /* 0x000000001d0572ca */ /* 0x000fda00000e0000 */
[----:B------:R-:W2:Y:S01]  /*0a00*/  LDG.E.U8 R0, desc[UR4][R16.64] ;  /* 0x0000000410007981 */ /* 0x000ea2000c1e1100 */
[----:B------:R0:W1:Y:S01]  /*0a10*/  LDC.64 R8, c[0x4][R22] ;  /* 0x0100000016087b82 */ /* 0x0000620000000a00 */
[----:B------:R-:W3:Y:S01]  /*0a20*/  LDCU.64 UR4, c[0x4][0x8] ;  /* 0x01000100ff0477ac */ /* 0x000ee20008000a00 */
[----:B------:R-:W-:Y:S02]  /*0a30*/  IMAD.MOV.U32 R6, RZ, RZ, R18 ;  /* 0x000000ffff067224 */ /* 0x000fe400078e0012 */
[----:B------:R-:W-:Y:S02]  /*0a40*/  IMAD.MOV.U32 R7, RZ, RZ, R2 ;  /* 0x000000ffff077224 */ /* 0x000fe400078e0002 */
[----:B---3--:R-:W-:Y:S01]  /*0a50*/  IMAD.U32 R4, RZ, RZ, UR4 ;  /* 0x00000004ff047e24 */ /* 0x008fe2000f8e00ff */
[----:B------:R-:W-:Y:S01]  /*0a60*/  MOV R5, UR5 ;  /* 0x0000000500057c02 */ /* 0x000fe20008000f00 */
[----:B-12---:R0:W-:Y:S06]  /*0a70*/  STL [R1], R0 ;  /* 0x0000000001007387 */ /* 0x0061ec0000100800 */
[----:B------:R-:W-:-:S07]  /*0a80*/  LEPC R20, `(.L_x_34) ;  /* 0x000000001014794e */ /* 0x000fce0000000000 */
[----:B0-----:R-:W-:Y:S05]  /*0a90*/  CALL.ABS.NOINC R8 ;  /* 0x0000000008007343 */ /* 0x001fea0003c00000 */
.L_x_34:
        /* <DEDUP_REMOVED lines=12> */
.L_x_35:
        /* <DEDUP_REMOVED lines=12> */
.L_x_36:
        /* <DEDUP_REMOVED lines=12> */
.L_x_37:
        /* <DEDUP_REMOVED lines=12> */
.L_x_38:
        /* <DEDUP_REMOVED lines=12> */
.L_x_39:
        /* <DEDUP_REMOVED lines=12> */
.L_x_40:
        /* <DEDUP_REMOVED lines=12> */
.L_x_41:
[----:B------:R-:W-:Y:S02]  /*0fe0*/  ISETP.NE.AND P6, PT, R27, RZ, PT ;  /* 0x000000ff1b00720c */ /* 0x000fe40003fc5270 */
[----:B------:R-:W-:-:S05]  /*0ff0*/  IADD3 R16, P0, PT, R16, 0x3840, RZ ;  /* 0x0000384010107810 */ /* 0x000fca0007f1e0ff */
[----:B------:R-:W-:-:S06]  /*1000*/  IMAD.X R17, RZ, RZ, R17, P0 ;  /* 0x000000ffff117224 */ /* 0x000fcc00000e0611 */
[----:B------:R-:W-:Y:S05]  /*1010*/  @P6 BRA `(.L_x_42) ;  /* 0xfffffff000dc6947 */ /* 0x000fea000383ffff */
[----:B------:R-:W-:Y:S05]  /*1020*/  BSYNC.RECONVERGENT B6 ;  /* 0x0000000000067941 */ /* 0x000fea0003800200 */
.L_x_25:
[----:B------:R-:W-:-:S05]  /*1030*/  VIADD R25, R25, 0x1 ;  /* 0x0000000119197836 */ /* 0x000fca0000000000 */
[----:B------:R-:W-:-:S13]  /*1040*/  ISETP.NE.AND P0, PT, R25, 0xa0, PT ;  /* 0x000000a01900780c */ /* 0x000fda0003f05270 */
[----:B------:R-:W-:Y:S05]  /*1050*/  @P0 BRA `(.L_x_43) ;  /* 0xfffffff000900947 */ /* 0x000fea000383ffff */
[----:B------:R-:W-:Y:S05]  /*1060*/  BSYNC.RECONVERGENT B7 ;  /* 0x0000000000077941 */ /* 0x000fea0003800200 */
.L_x_23:
[----:B------:R-:W-:-:S05]  /*1070*/  VIADD R23, R23, 0x1 ;  /* 0x0000000117177836 */ /* 0x000fca0000000000 */
[----:B------:R-:W-:-:S13]  /*1080*/  ISETP.NE.AND P0, PT, R23, 0x12c, PT ;  /* 0x0000012c1700780c */ /* 0x000fda0003f05270 */
[----:B------:R-:W-:Y:S05]  /*1090*/  @P0 BRA `(.L_x_44) ;  /* 0xfffffff000480947 */ /* 0x000fea000383ffff */
[----:B------:R-:W-:Y:S05]  /*10a0*/  EXIT ;  /* 0x000000000000794d */ /* 0x000fea0003800000 */
.L_x_45:
        /* <DEDUP_REMOVED lines=13> */
.L_x_47:


//--------------------- .nv.global.init           --------------------------
	.section	.nv.global.init,"aw",@progbits
.nv.global.init:
	.type		$str$1,@object
	.size		$str$1,($str$2 - $str$1)
$str$1:
        /*0000*/ 	.byte	0x0a, 0x00
	.type		$str$2,@object
	.size		$str$2,(.L_1 - $str$2)
$str$2:
        /*0002*/ 	.byte	0x25, 0x33, 0x75, 0x20, 0x00
.L_1:


//--------------------- .nv.shared.reserved.0     --------------------------
	.section	.nv.shared.reserved.0,"aw",@nobits
	.weak		__nv_reservedSMEM_offset_0_alias
	.size		__nv_reservedSMEM_offset_0_alias, 0, 64
	.other		__nv_reservedSMEM_offset_0_alias,@"STO_CUDA_RESERVED_SHARED STV_DEFAULT"
__nv_reservedSMEM_offset_0_alias:
	.zero		0
	.zero		64


//--------------------- .nv.constant0._Z14process_pblockPhS_S_S_i --------------------------
	.section	.nv.constant0._Z14process_pblockPhS_S_S_i,"a",@progbits
	.sectionflags	@""
	.align	4
.nv.constant0._Z14process_pblockPhS_S_S_i:
	.zero		932


//--------------------- .nv.constant0._Z8disp_YUVPA192_A3_A300_hi --------------------------
	.section	.nv.constant0._Z8disp_YUVPA192_A3_A300_hi,"a",@progbits
	.sectionflags	@""
	.align	4
.nv.constant0._Z8disp_YUVPA192_A3_A300_hi:
	.zero		908


//--------------------- SYMBOLS --------------------------

	.type		.nv.reservedSmem.offset0,@object
	.size		.nv.reservedSmem.offset0,0x4
	.type		vprintf,@function
